//
// Generated by NVIDIA NVVM Compiler
//
// Compiler Build ID: CL-36424714
// Cuda compilation tools, release 13.0, V13.0.88
// Based on NVVM 20.0.0
//

.version 9.0
.target sm_100
.address_size 64

	// .globl	sum

.visible .entry sum(
	.param .u64 .ptr .align 1 sum_param_0,
	.param .u64 .ptr .align 1 sum_param_1,
	.param .u64 .ptr .align 1 sum_param_2,
	.param .u32 sum_param_3
)
{
	.reg .pred 	%p<5>;
	.reg .b32 	%r<15>;
	.reg .b64 	%rd<32>;

	ld.param.u64 	%rd2, [sum_param_0];
	ld.param.u64 	%rd3, [sum_param_1];
	ld.param.u64 	%rd4, [sum_param_2];
	ld.param.u32 	%r10, [sum_param_3];
	mov.u32 	%r1, %tid.x;
	mov.u32 	%r2, %ctaid.x;
	mov.u32 	%r3, %ntid.x;
	mul.lo.s32 	%r4, %r2, %r3;
	add.s32 	%r5, %r4, %r1;
	shr.u32 	%r6, %r10, 1;
	setp.ge.u32 	%p1, %r5, %r6;
	@%p1 bra 	$L__BB0_5;
	cvta.to.global.u64 	%rd5, %rd2;
	cvta.to.global.u64 	%rd6, %rd3;
	mul.wide.u32 	%rd7, %r4, 4;
	add.s64 	%rd8, %rd6, %rd7;
	mul.wide.u32 	%rd9, %r1, 4;
	add.s64 	%rd1, %rd8, %rd9;
	mul.wide.u32 	%rd10, %r5, 4;
	add.s64 	%rd11, %rd5, %rd10;
	ld.global.u32 	%rd12, [%rd11];
	add.s32 	%r11, %r6, %r5;
	mul.wide.u32 	%rd13, %r11, 4;
	add.s64 	%rd14, %rd5, %rd13;
	ld.global.u32 	%rd15, [%rd14];
	xor.b64  	%rd16, %rd15, 2147483647;
	add.s64 	%rd17, %rd16, %rd12;
	mul.hi.u64 	%rd18, %rd17, 8589934597;
	mul.lo.s64 	%rd19, %rd18, 2147483647;
	sub.s64 	%rd20, %rd17, %rd19;
	st.global.u32 	[%rd1], %rd20;
	bar.sync 	0;
	min.u32 	%r12, %r6, %r3;
	shr.u32 	%r14, %r12, 1;
	setp.ge.u32 	%p2, %r1, %r14;
	@%p2 bra 	$L__BB0_3;
$L__BB0_2:
	ld.global.u32 	%rd21, [%rd1];
	mul.wide.s32 	%rd22, %r14, 4;
	add.s64 	%rd23, %rd1, %rd22;
	ld.global.u32 	%rd24, [%rd23];
	add.s64 	%rd25, %rd24, %rd21;
	mul.hi.u64 	%rd26, %rd25, 8589934597;
	mul.lo.s64 	%rd27, %rd26, 2147483647;
	sub.s64 	%rd28, %rd25, %rd27;
	st.global.u32 	[%rd1], %rd28;
	bar.sync 	0;
	shr.u32 	%r14, %r14, 1;
	setp.lt.u32 	%p3, %r1, %r14;
	@%p3 bra 	$L__BB0_2;
$L__BB0_3:
	setp.ne.s32 	%p4, %r1, 0;
	@%p4 bra 	$L__BB0_5;
	ld.global.u32 	%r13, [%rd1];
	cvta.to.global.u64 	%rd29, %rd4;
	mul.wide.u32 	%rd30, %r2, 4;
	add.s64 	%rd31, %rd29, %rd30;
	st.global.u32 	[%rd31], %r13;
$L__BB0_5:
	ret;

}
	// .globl	pairwise_sum
.visible .entry pairwise_sum(
	.param .u64 .ptr .align 1 pairwise_sum_param_0,
	.param .u64 .ptr .align 1 pairwise_sum_param_1,
	.param .u64 .ptr .align 1 pairwise_sum_param_2,
	.param .u32 pairwise_sum_param_3
)
{
	.reg .pred 	%p<5>;
	.reg .b32 	%r<15>;
	.reg .b64 	%rd<31>;

	ld.param.u64 	%rd2, [pairwise_sum_param_0];
	ld.param.u64 	%rd3, [pairwise_sum_param_1];
	ld.param.u64 	%rd4, [pairwise_sum_param_2];
	ld.param.u32 	%r10, [pairwise_sum_param_3];
	mov.u32 	%r1, %tid.x;
	mov.u32 	%r2, %ctaid.x;
	mov.u32 	%r3, %ntid.x;
	mul.lo.s32 	%r4, %r2, %r3;
	add.s32 	%r5, %r4, %r1;
	shr.u32 	%r6, %r10, 1;
	setp.ge.u32 	%p1, %r5, %r6;
	@%p1 bra 	$L__BB1_5;
	cvta.to.global.u64 	%rd5, %rd2;
	cvta.to.global.u64 	%rd6, %rd3;
	mul.wide.u32 	%rd7, %r4, 4;
	add.s64 	%rd8, %rd6, %rd7;
	mul.wide.u32 	%rd9, %r1, 4;
	add.s64 	%rd1, %rd8, %rd9;
	mul.wide.u32 	%rd10, %r5, 4;
	add.s64 	%rd11, %rd5, %rd10;
	ld.global.u32 	%rd12, [%rd11];
	add.s32 	%r11, %r6, %r5;
	mul.wide.u32 	%rd13, %r11, 4;
	add.s64 	%rd14, %rd5, %rd13;
	ld.global.u32 	%rd15, [%rd14];
	add.s64 	%rd16, %rd15, %rd12;
	mul.hi.u64 	%rd17, %rd16, 8589934597;
	mul.lo.s64 	%rd18, %rd17, 2147483647;
	sub.s64 	%rd19, %rd16, %rd18;
	st.global.u32 	[%rd1], %rd19;
	bar.sync 	0;
	min.u32 	%r12, %r6, %r3;
	shr.u32 	%r14, %r12, 1;
	setp.ge.u32 	%p2, %r1, %r14;
	@%p2 bra 	$L__BB1_3;
$L__BB1_2:
	ld.global.u32 	%rd20, [%rd1];
	mul.wide.s32 	%rd21, %r14, 4;
	add.s64 	%rd22, %rd1, %rd21;
	ld.global.u32 	%rd23, [%rd22];
	add.s64 	%rd24, %rd23, %rd20;
	mul.hi.u64 	%rd25, %rd24, 8589934597;
	mul.lo.s64 	%rd26, %rd25, 2147483647;
	sub.s64 	%rd27, %rd24, %rd26;
	st.global.u32 	[%rd1], %rd27;
	bar.sync 	0;
	shr.u32 	%r14, %r14, 1;
	setp.lt.u32 	%p3, %r1, %r14;
	@%p3 bra 	$L__BB1_2;
$L__BB1_3:
	setp.ne.s32 	%p4, %r1, 0;
	@%p4 bra 	$L__BB1_5;
	ld.global.u32 	%r13, [%rd1];
	cvta.to.global.u64 	%rd28, %rd4;
	mul.wide.u32 	%rd29, %r2, 4;
	add.s64 	%rd30, %rd28, %rd29;
	st.global.u32 	[%rd30], %r13;
$L__BB1_5:
	ret;

}
	// .globl	compute_g_values
.visible .entry compute_g_values(
	.param .u64 .ptr .align 1 compute_g_values_param_0,
	.param .u64 .ptr .align 1 compute_g_values_param_1,
	.param .u32 compute_g_values_param_2,
	.param .u32 compute_g_values_param_3
)
{
	.reg .pred 	%p<3>;
	.reg .b32 	%r<9>;
	.reg .b64 	%rd<23>;

	ld.param.u64 	%rd3, [compute_g_values_param_0];
	ld.param.u64 	%rd4, [compute_g_values_param_1];
	ld.param.u32 	%r2, [compute_g_values_param_2];
	ld.param.u32 	%r3, [compute_g_values_param_3];
	cvta.to.global.u64 	%rd1, %rd4;
	cvta.to.global.u64 	%rd2, %rd3;
	mov.u32 	%r4, %ctaid.x;
	mov.u32 	%r5, %ntid.x;
	mov.u32 	%r6, %tid.x;
	mad.lo.s32 	%r1, %r4, %r5, %r6;
	setp.ge.s32 	%p1, %r1, %r3;
	@%p1 bra 	$L__BB2_4;
	shr.s32 	%r7, %r3, 1;
	setp.ge.s32 	%p2, %r1, %r7;
	@%p2 bra 	$L__BB2_3;
	mul.wide.s32 	%rd14, %r1, 4;
	add.s64 	%rd15, %rd2, %rd14;
	ld.global.u32 	%rd16, [%rd15];
	xor.b32  	%r8, %r2, 2147483647;
	cvt.u64.u32 	%rd17, %r8;
	add.s64 	%rd18, %rd16, %rd17;
	mul.hi.u64 	%rd19, %rd18, 8589934597;
	mul.lo.s64 	%rd20, %rd19, 2147483647;
	sub.s64 	%rd21, %rd18, %rd20;
	add.s64 	%rd22, %rd1, %rd14;
	st.global.u32 	[%rd22], %rd21;
	bra.uni 	$L__BB2_4;
$L__BB2_3:
	mul.wide.s32 	%rd5, %r1, 4;
	add.s64 	%rd6, %rd2, %rd5;
	ld.global.u32 	%rd7, [%rd6];
	cvt.u64.u32 	%rd8, %r2;
	add.s64 	%rd9, %rd7, %rd8;
	mul.hi.u64 	%rd10, %rd9, 8589934597;
	mul.lo.s64 	%rd11, %rd10, 2147483647;
	sub.s64 	%rd12, %rd9, %rd11;
	add.s64 	%rd13, %rd1, %rd5;
	st.global.u32 	[%rd13], %rd12;
$L__BB2_4:
	ret;

}
	// .globl	fold_line
.visible .entry fold_line(
	.param .u64 .ptr .align 1 fold_line_param_0,
	.param .u32 fold_line_param_1,
	.param .u32 fold_line_param_2,
	.param .u64 .ptr .align 1 fold_line_param_3,
	.param .u64 .ptr .align 1 fold_line_param_4,
	.param .u64 .ptr .align 1 fold_line_param_5,
	.param .u64 .ptr .align 1 fold_line_param_6,
	.param .align 4 .b8 fold_line_param_7[16],
	.param .u64 .ptr .align 1 fold_line_param_8,
	.param .u64 .ptr .align 1 fold_line_param_9,
	.param .u64 .ptr .align 1 fold_line_param_10,
	.param .u64 .ptr .align 1 fold_line_param_11
)
{
	.reg .pred 	%p<7>;
	.reg .b32 	%r<232>;
	.reg .b64 	%rd<176>;

	ld.param.u32 	%r6, [fold_line_param_7+12];
	ld.param.u32 	%r5, [fold_line_param_7+8];
	ld.param.u32 	%r4, [fold_line_param_7+4];
	ld.param.u32 	%r3, [fold_line_param_7];
	ld.param.u32 	%r2, [fold_line_param_1];
	ld.param.u32 	%r7, [fold_line_param_2];
	ld.param.u64 	%rd7, [fold_line_param_9];
	mov.u32 	%r8, %ctaid.x;
	mov.u32 	%r9, %ntid.x;
	mov.u32 	%r10, %tid.x;
	mad.lo.s32 	%r1, %r8, %r9, %r10;
	shr.u32 	%r11, %r7, 1;
	setp.ge.u32 	%p1, %r1, %r11;
	@%p1 bra 	$L__BB3_2;
	ld.param.u64 	%rd175, [fold_line_param_11];
	ld.param.u64 	%rd174, [fold_line_param_10];
	ld.param.u64 	%rd173, [fold_line_param_8];
	ld.param.u64 	%rd172, [fold_line_param_6];
	ld.param.u64 	%rd171, [fold_line_param_5];
	ld.param.u64 	%rd170, [fold_line_param_4];
	ld.param.u64 	%rd169, [fold_line_param_3];
	ld.param.u64 	%rd168, [fold_line_param_0];
	cvta.to.global.u64 	%rd10, %rd168;
	cvta.to.global.u64 	%rd11, %rd169;
	cvta.to.global.u64 	%rd12, %rd170;
	cvta.to.global.u64 	%rd13, %rd171;
	cvta.to.global.u64 	%rd14, %rd172;
	cvta.to.global.u64 	%rd15, %rd173;
	cvta.to.global.u64 	%rd16, %rd7;
	cvta.to.global.u64 	%rd17, %rd174;
	cvta.to.global.u64 	%rd18, %rd175;
	add.s32 	%r12, %r2, %r1;
	mul.wide.u32 	%rd19, %r12, 4;
	add.s64 	%rd20, %rd10, %rd19;
	ld.global.u32 	%rd21, [%rd20];
	shl.b32 	%r13, %r1, 1;
	mul.wide.u32 	%rd22, %r13, 4;
	add.s64 	%rd23, %rd11, %rd22;
	ld.global.u32 	%rd24, [%rd23];
	add.s64 	%rd25, %rd12, %rd22;
	ld.global.u32 	%rd26, [%rd25];
	add.s64 	%rd27, %rd13, %rd22;
	ld.global.u32 	%rd28, [%rd27];
	add.s64 	%rd29, %rd14, %rd22;
	ld.global.u32 	%rd30, [%rd29];
	ld.global.u32 	%r14, [%rd23+4];
	ld.global.u32 	%r15, [%rd25+4];
	ld.global.u32 	%r16, [%rd27+4];
	ld.global.u32 	%r17, [%rd29+4];
	cvt.u64.u32 	%rd31, %r14;
	add.s64 	%rd32, %rd31, %rd24;
	mul.hi.u64 	%rd33, %rd32, 8589934597;
	cvt.u64.u32 	%rd34, %r15;
	add.s64 	%rd35, %rd34, %rd26;
	mul.hi.u64 	%rd36, %rd35, 8589934597;
	mul.lo.s64 	%rd37, %rd36, 2147483647;
	sub.s64 	%rd38, %rd35, %rd37;
	cvt.u64.u32 	%rd39, %r16;
	add.s64 	%rd40, %rd39, %rd28;
	mul.hi.u64 	%rd41, %rd40, 8589934597;
	cvt.u64.u32 	%rd42, %r17;
	add.s64 	%rd43, %rd42, %rd30;
	mul.hi.u64 	%rd44, %rd43, 8589934597;
	xor.b32  	%r18, %r14, 2147483647;
	cvt.u64.u32 	%rd45, %r18;
	add.s64 	%rd46, %rd45, %rd24;
	mul.hi.u64 	%rd47, %rd46, 8589934597;
	mul.lo.s64 	%rd48, %rd47, 2147483647;
	sub.s64 	%rd49, %rd46, %rd48;
	xor.b32  	%r19, %r15, 2147483647;
	cvt.u64.u32 	%rd50, %r19;
	add.s64 	%rd51, %rd50, %rd26;
	mul.hi.u64 	%rd52, %rd51, 8589934597;
	mul.lo.s64 	%rd53, %rd52, 2147483647;
	sub.s64 	%rd54, %rd51, %rd53;
	xor.b32  	%r20, %r16, 2147483647;
	cvt.u64.u32 	%rd55, %r20;
	add.s64 	%rd56, %rd55, %rd28;
	mul.hi.u64 	%rd57, %rd56, 8589934597;
	mul.lo.s64 	%rd58, %rd57, 2147483647;
	sub.s64 	%rd59, %rd56, %rd58;
	xor.b32  	%r21, %r17, 2147483647;
	cvt.u64.u32 	%rd60, %r21;
	add.s64 	%rd61, %rd60, %rd30;
	mul.hi.u64 	%rd62, %rd61, 8589934597;
	mul.lo.s64 	%rd63, %rd62, 2147483647;
	sub.s64 	%rd64, %rd61, %rd63;
	mul.lo.s64 	%rd65, %rd49, %rd21;
	shr.u64 	%rd66, %rd65, 31;
	add.s64 	%rd67, %rd66, %rd65;
	shr.u64 	%rd68, %rd67, 31;
	add.s64 	%rd69, %rd68, %rd65;
	and.b64  	%rd70, %rd69, 2147483647;
	mul.lo.s64 	%rd71, %rd54, %rd21;
	shr.u64 	%rd72, %rd71, 31;
	add.s64 	%rd73, %rd72, %rd71;
	shr.u64 	%rd74, %rd73, 31;
	add.s64 	%rd75, %rd74, %rd71;
	and.b64  	%rd76, %rd75, 2147483647;
	mul.lo.s64 	%rd77, %rd59, %rd21;
	shr.u64 	%rd78, %rd77, 31;
	add.s64 	%rd79, %rd78, %rd77;
	shr.u64 	%rd80, %rd79, 31;
	add.s64 	%rd81, %rd80, %rd77;
	and.b64  	%rd82, %rd81, 2147483647;
	mul.lo.s64 	%rd83, %rd64, %rd21;
	shr.u64 	%rd84, %rd83, 31;
	add.s64 	%rd85, %rd84, %rd83;
	shr.u64 	%rd86, %rd85, 31;
	add.s64 	%rd87, %rd86, %rd83;
	and.b64  	%rd88, %rd87, 2147483647;
	cvt.u64.u32 	%rd89, %r3;
	mul.lo.s64 	%rd90, %rd70, %rd89;
	shr.u64 	%rd91, %rd90, 31;
	add.s64 	%rd92, %rd91, %rd90;
	shr.u64 	%rd93, %rd92, 31;
	cvt.u64.u32 	%rd94, %r4;
	mul.lo.s64 	%rd95, %rd76, %rd94;
	shr.u64 	%rd96, %rd95, 31;
	add.s64 	%rd97, %rd96, %rd95;
	shr.u64 	%rd98, %rd97, 31;
	cvt.u32.u64 	%r22, %rd93;
	cvt.u32.u64 	%r23, %rd90;
	add.s32 	%r24, %r22, %r23;
	mov.b64 	%rd99, 2147483647;
	cvt.u32.u64 	%r25, %rd99;
	and.b32  	%r26, %r24, %r25;
	cvt.u32.u64 	%r27, %rd98;
	cvt.u32.u64 	%r28, %rd95;
	add.s32 	%r29, %r27, %r28;
	not.b32 	%r30, %r29;
	and.b32  	%r31, %r30, %r25;
	add.s32 	%r32, %r31, %r26;
	mul.hi.u32 	%r33, %r32, 3;
	sub.s32 	%r34, %r32, %r33;
	shr.u32 	%r35, %r34, 1;
	add.s32 	%r36, %r35, %r33;
	shr.u32 	%r37, %r36, 30;
	mul.lo.s32 	%r38, %r37, 2147483647;
	sub.s32 	%r39, %r32, %r38;
	mul.lo.s64 	%rd100, %rd76, %rd89;
	shr.u64 	%rd101, %rd100, 31;
	add.s64 	%rd102, %rd101, %rd100;
	shr.u64 	%rd103, %rd102, 31;
	mul.lo.s64 	%rd104, %rd70, %rd94;
	shr.u64 	%rd105, %rd104, 31;
	add.s64 	%rd106, %rd105, %rd104;
	shr.u64 	%rd107, %rd106, 31;
	cvt.u32.u64 	%r40, %rd107;
	cvt.u32.u64 	%r41, %rd104;
	add.s32 	%r42, %r40, %r41;
	and.b32  	%r43, %r42, %r25;
	cvt.u32.u64 	%r44, %rd103;
	cvt.u32.u64 	%r45, %rd100;
	add.s32 	%r46, %r44, %r45;
	and.b32  	%r47, %r46, %r25;
	add.s32 	%r48, %r47, %r43;
	mul.hi.u32 	%r49, %r48, 3;
	sub.s32 	%r50, %r48, %r49;
	shr.u32 	%r51, %r50, 1;
	add.s32 	%r52, %r51, %r49;
	shr.u32 	%r53, %r52, 30;
	mul.lo.s32 	%r54, %r53, 2147483647;
	sub.s32 	%r55, %r48, %r54;
	cvt.u64.u32 	%rd108, %r5;
	mul.lo.s64 	%rd109, %rd82, %rd108;
	shr.u64 	%rd110, %rd109, 31;
	add.s64 	%rd111, %rd110, %rd109;
	shr.u64 	%rd112, %rd111, 31;
	cvt.u64.u32 	%rd113, %r6;
	mul.lo.s64 	%rd114, %rd88, %rd113;
	shr.u64 	%rd115, %rd114, 31;
	add.s64 	%rd116, %rd115, %rd114;
	shr.u64 	%rd117, %rd116, 31;
	cvt.u32.u64 	%r56, %rd112;
	cvt.u32.u64 	%r57, %rd109;
	add.s32 	%r58, %r56, %r57;
	and.b32  	%r59, %r58, %r25;
	cvt.u32.u64 	%r60, %rd117;
	cvt.u32.u64 	%r61, %rd114;
	add.s32 	%r62, %r60, %r61;
	not.b32 	%r63, %r62;
	and.b32  	%r64, %r63, %r25;
	add.s32 	%r65, %r64, %r59;
	mul.hi.u32 	%r66, %r65, 3;
	sub.s32 	%r67, %r65, %r66;
	shr.u32 	%r68, %r67, 1;
	add.s32 	%r69, %r68, %r66;
	shr.u32 	%r70, %r69, 30;
	mul.lo.s32 	%r71, %r70, 2147483647;
	sub.s32 	%r72, %r65, %r71;
	mul.lo.s64 	%rd118, %rd88, %rd108;
	shr.u64 	%rd119, %rd118, 31;
	add.s64 	%rd120, %rd119, %rd118;
	shr.u64 	%rd121, %rd120, 31;
	mul.lo.s64 	%rd122, %rd82, %rd113;
	shr.u64 	%rd123, %rd122, 31;
	add.s64 	%rd124, %rd123, %rd122;
	shr.u64 	%rd125, %rd124, 31;
	cvt.u32.u64 	%r73, %rd125;
	cvt.u32.u64 	%r74, %rd122;
	add.s32 	%r75, %r73, %r74;
	and.b32  	%r76, %r75, %r25;
	cvt.u32.u64 	%r77, %rd121;
	cvt.u32.u64 	%r78, %rd118;
	add.s32 	%r79, %r77, %r78;
	and.b32  	%r80, %r79, %r25;
	add.s32 	%r81, %r80, %r76;
	mul.hi.u32 	%r82, %r81, 3;
	sub.s32 	%r83, %r81, %r82;
	shr.u32 	%r84, %r83, 1;
	add.s32 	%r85, %r84, %r82;
	shr.u32 	%r86, %r85, 30;
	mul.lo.s32 	%r87, %r86, 2147483647;
	sub.s32 	%r88, %r81, %r87;
	shl.b32 	%r89, %r72, 1;
	shr.u32 	%r90, %r72, 30;
	or.b32  	%r91, %r90, %r89;
	and.b32  	%r92, %r91, 2147483647;
	xor.b32  	%r93, %r88, 2147483647;
	add.s32 	%r94, %r92, %r93;
	mul.hi.u32 	%r95, %r94, 3;
	sub.s32 	%r96, %r94, %r95;
	shr.u32 	%r97, %r96, 1;
	add.s32 	%r98, %r97, %r95;
	shr.u32 	%r99, %r98, 30;
	mul.lo.s32 	%r100, %r99, 2147483647;
	sub.s32 	%r101, %r94, %r100;
	shl.b32 	%r102, %r88, 1;
	shr.u32 	%r103, %r88, 30;
	or.b32  	%r104, %r103, %r102;
	and.b32  	%r105, %r104, 2147483647;
	add.s32 	%r106, %r105, %r72;
	add.s32 	%r108, %r106, -2147483647;
	setp.lt.u32 	%p2, %r106, 2147483647;
	selp.b32 	%r109, %r106, %r108, %p2;
	add.s32 	%r110, %r101, %r39;
	add.s32 	%r112, %r110, -2147483647;
	setp.lt.u32 	%p3, %r110, 2147483647;
	selp.b32 	%r113, %r110, %r112, %p3;
	add.s32 	%r114, %r109, %r55;
	mul.hi.u32 	%r115, %r114, 3;
	sub.s32 	%r116, %r114, %r115;
	shr.u32 	%r117, %r116, 1;
	add.s32 	%r118, %r117, %r115;
	shr.u32 	%r119, %r118, 30;
	mul.lo.s32 	%r120, %r119, 2147483647;
	sub.s32 	%r121, %r114, %r120;
	cvt.u64.u32 	%rd126, %r121;
	mul.lo.s64 	%rd127, %rd82, %rd89;
	shr.u64 	%rd128, %rd127, 31;
	add.s64 	%rd129, %rd128, %rd127;
	shr.u64 	%rd130, %rd129, 31;
	mul.lo.s64 	%rd131, %rd88, %rd94;
	shr.u64 	%rd132, %rd131, 31;
	add.s64 	%rd133, %rd132, %rd131;
	shr.u64 	%rd134, %rd133, 31;
	cvt.u32.u64 	%r122, %rd130;
	cvt.u32.u64 	%r123, %rd127;
	add.s32 	%r124, %r122, %r123;
	and.b32  	%r125, %r124, %r25;
	cvt.u32.u64 	%r126, %rd134;
	cvt.u32.u64 	%r127, %rd131;
	add.s32 	%r128, %r126, %r127;
	not.b32 	%r129, %r128;
	and.b32  	%r130, %r129, %r25;
	add.s32 	%r131, %r130, %r125;
	mul.hi.u32 	%r132, %r131, 3;
	sub.s32 	%r133, %r131, %r132;
	shr.u32 	%r134, %r133, 1;
	add.s32 	%r135, %r134, %r132;
	shr.u32 	%r136, %r135, 30;
	mul.lo.s32 	%r137, %r136, 2147483647;
	sub.s32 	%r138, %r131, %r137;
	mul.lo.s64 	%rd135, %rd88, %rd89;
	shr.u64 	%rd136, %rd135, 31;
	add.s64 	%rd137, %rd136, %rd135;
	shr.u64 	%rd138, %rd137, 31;
	mul.lo.s64 	%rd139, %rd82, %rd94;
	shr.u64 	%rd140, %rd139, 31;
	add.s64 	%rd141, %rd140, %rd139;
	shr.u64 	%rd142, %rd141, 31;
	cvt.u32.u64 	%r139, %rd142;
	cvt.u32.u64 	%r140, %rd139;
	add.s32 	%r141, %r139, %r140;
	and.b32  	%r142, %r141, %r25;
	cvt.u32.u64 	%r143, %rd138;
	cvt.u32.u64 	%r144, %rd135;
	add.s32 	%r145, %r143, %r144;
	and.b32  	%r146, %r145, %r25;
	add.s32 	%r147, %r146, %r142;
	mul.hi.u32 	%r148, %r147, 3;
	sub.s32 	%r149, %r147, %r148;
	shr.u32 	%r150, %r149, 1;
	add.s32 	%r151, %r150, %r148;
	shr.u32 	%r152, %r151, 30;
	mul.lo.s32 	%r153, %r152, 2147483647;
	sub.s32 	%r154, %r147, %r153;
	mul.lo.s64 	%rd143, %rd70, %rd108;
	shr.u64 	%rd144, %rd143, 31;
	add.s64 	%rd145, %rd144, %rd143;
	shr.u64 	%rd146, %rd145, 31;
	mul.lo.s64 	%rd147, %rd76, %rd113;
	shr.u64 	%rd148, %rd147, 31;
	add.s64 	%rd149, %rd148, %rd147;
	shr.u64 	%rd150, %rd149, 31;
	cvt.u32.u64 	%r155, %rd146;
	cvt.u32.u64 	%r156, %rd143;
	add.s32 	%r157, %r155, %r156;
	and.b32  	%r158, %r157, %r25;
	cvt.u32.u64 	%r159, %rd150;
	cvt.u32.u64 	%r160, %rd147;
	add.s32 	%r161, %r159, %r160;
	not.b32 	%r162, %r161;
	and.b32  	%r163, %r162, %r25;
	add.s32 	%r164, %r163, %r158;
	mul.hi.u32 	%r165, %r164, 3;
	sub.s32 	%r166, %r164, %r165;
	shr.u32 	%r167, %r166, 1;
	add.s32 	%r168, %r167, %r165;
	shr.u32 	%r169, %r168, 30;
	mul.lo.s32 	%r170, %r169, 2147483647;
	sub.s32 	%r171, %r164, %r170;
	mul.lo.s64 	%rd151, %rd76, %rd108;
	shr.u64 	%rd152, %rd151, 31;
	add.s64 	%rd153, %rd152, %rd151;
	shr.u64 	%rd154, %rd153, 31;
	mul.lo.s64 	%rd155, %rd70, %rd113;
	shr.u64 	%rd156, %rd155, 31;
	add.s64 	%rd157, %rd156, %rd155;
	shr.u64 	%rd158, %rd157, 31;
	cvt.u32.u64 	%r172, %rd158;
	cvt.u32.u64 	%r173, %rd155;
	add.s32 	%r174, %r172, %r173;
	and.b32  	%r175, %r174, %r25;
	cvt.u32.u64 	%r176, %rd154;
	cvt.u32.u64 	%r177, %rd151;
	add.s32 	%r178, %r176, %r177;
	and.b32  	%r179, %r178, %r25;
	add.s32 	%r180, %r179, %r175;
	mul.hi.u32 	%r181, %r180, 3;
	sub.s32 	%r182, %r180, %r181;
	shr.u32 	%r183, %r182, 1;
	add.s32 	%r184, %r183, %r181;
	shr.u32 	%r185, %r184, 30;
	mul.lo.s32 	%r186, %r185, 2147483647;
	sub.s32 	%r187, %r180, %r186;
	add.s32 	%r188, %r138, %r171;
	add.s32 	%r190, %r188, -2147483647;
	setp.lt.u32 	%p4, %r188, 2147483647;
	selp.b32 	%r191, %r188, %r190, %p4;
	add.s32 	%r192, %r154, %r187;
	add.s32 	%r194, %r192, -2147483647;
	setp.lt.u32 	%p5, %r192, 2147483647;
	selp.b32 	%r195, %r192, %r194, %p5;
	cvt.u32.u64 	%r196, %rd33;
	mul.lo.s32 	%r197, %r196, %r25;
	cvt.u32.u64 	%r198, %rd32;
	sub.s32 	%r199, %r198, %r197;
	add.s32 	%r200, %r113, %r199;
	mul.hi.u32 	%r201, %r200, 3;
	sub.s32 	%r202, %r200, %r201;
	shr.u32 	%r203, %r202, 1;
	add.s32 	%r204, %r203, %r201;
	shr.u32 	%r205, %r204, 30;
	mul.lo.s32 	%r206, %r205, 2147483647;
	sub.s32 	%r207, %r200, %r206;
	add.s64 	%rd159, %rd38, %rd126;
	add.s64 	%rd161, %rd159, 2147483649;
	setp.lt.u64 	%p6, %rd159, 2147483647;
	selp.b64 	%rd162, %rd159, %rd161, %p6;
	cvt.u32.u64 	%r208, %rd41;
	mul.lo.s32 	%r209, %r208, %r25;
	cvt.u32.u64 	%r210, %rd40;
	sub.s32 	%r211, %r210, %r209;
	add.s32 	%r212, %r191, %r211;
	mul.hi.u32 	%r213, %r212, 3;
	sub.s32 	%r214, %r212, %r213;
	shr.u32 	%r215, %r214, 1;
	add.s32 	%r216, %r215, %r213;
	shr.u32 	%r217, %r216, 30;
	mul.lo.s32 	%r218, %r217, 2147483647;
	sub.s32 	%r219, %r212, %r218;
	cvt.u32.u64 	%r220, %rd44;
	mul.lo.s32 	%r221, %r220, %r25;
	cvt.u32.u64 	%r222, %rd43;
	sub.s32 	%r223, %r222, %r221;
	add.s32 	%r224, %r195, %r223;
	mul.hi.u32 	%r225, %r224, 3;
	sub.s32 	%r226, %r224, %r225;
	shr.u32 	%r227, %r226, 1;
	add.s32 	%r228, %r227, %r225;
	shr.u32 	%r229, %r228, 30;
	mul.lo.s32 	%r230, %r229, 2147483647;
	sub.s32 	%r231, %r224, %r230;
	mul.wide.u32 	%rd163, %r1, 4;
	add.s64 	%rd164, %rd15, %rd163;
	st.global.u32 	[%rd164], %r207;
	add.s64 	%rd165, %rd16, %rd163;
	st.global.u32 	[%rd165], %rd162;
	add.s64 	%rd166, %rd17, %rd163;
	st.global.u32 	[%rd166], %r219;
	add.s64 	%rd167, %rd18, %rd163;
	st.global.u32 	[%rd167], %r231;
$L__BB3_2:
	ret;

}
	// .globl	fold_circle_into_line
.visible .entry fold_circle_into_line(
	.param .u64 .ptr .align 1 fold_circle_into_line_param_0,
	.param .u32 fold_circle_into_line_param_1,
	.param .u32 fold_circle_into_line_param_2,
	.param .u64 .ptr .align 1 fold_circle_into_line_param_3,
	.param .u64 .ptr .align 1 fold_circle_into_line_param_4,
	.param .u64 .ptr .align 1 fold_circle_into_line_param_5,
	.param .u64 .ptr .align 1 fold_circle_into_line_param_6,
	.param .align 4 .b8 fold_circle_into_line_param_7[16],
	.param .u64 .ptr .align 1 fold_circle_into_line_param_8,
	.param .u64 .ptr .align 1 fold_circle_into_line_param_9,
	.param .u64 .ptr .align 1 fold_circle_into_line_param_10,
	.param .u64 .ptr .align 1 fold_circle_into_line_param_11
)
{
	.reg .pred 	%p<10>;
	.reg .b32 	%r<245>;
	.reg .b64 	%rd<174>;

	ld.param.u32 	%r11, [fold_circle_into_line_param_7+12];
	ld.param.u32 	%r10, [fold_circle_into_line_param_7+8];
	ld.param.u32 	%r9, [fold_circle_into_line_param_7+4];
	ld.param.u32 	%r8, [fold_circle_into_line_param_7];
	ld.param.u64 	%rd10, [fold_circle_into_line_param_0];
	ld.param.u32 	%r12, [fold_circle_into_line_param_2];
	ld.param.u64 	%rd2, [fold_circle_into_line_param_3];
	ld.param.u64 	%rd3, [fold_circle_into_line_param_4];
	ld.param.u64 	%rd4, [fold_circle_into_line_param_5];
	ld.param.u64 	%rd5, [fold_circle_into_line_param_6];
	ld.param.u64 	%rd6, [fold_circle_into_line_param_8];
	ld.param.u64 	%rd7, [fold_circle_into_line_param_9];
	ld.param.u64 	%rd8, [fold_circle_into_line_param_10];
	ld.param.u64 	%rd9, [fold_circle_into_line_param_11];
	cvta.to.global.u64 	%rd1, %rd10;
	mov.u32 	%r13, %ctaid.x;
	mov.u32 	%r14, %ntid.x;
	mov.u32 	%r15, %tid.x;
	mad.lo.s32 	%r1, %r13, %r14, %r15;
	shr.u32 	%r16, %r12, 1;
	setp.ge.u32 	%p1, %r1, %r16;
	@%p1 bra 	$L__BB4_9;
	shr.u32 	%r2, %r1, 2;
	and.b32  	%r17, %r1, 3;
	setp.ne.s32 	%p2, %r17, 0;
	@%p2 bra 	$L__BB4_3;
	shl.b32 	%r24, %r2, 1;
	mul.wide.u32 	%rd17, %r24, 4;
	add.s64 	%rd18, %rd1, %rd17;
	ld.global.u32 	%r244, [%rd18+4];
	bra.uni 	$L__BB4_8;
$L__BB4_3:
	and.b32  	%r18, %r1, -2147483645;
	setp.eq.s32 	%p3, %r18, 2;
	@%p3 bra 	$L__BB4_6;
	setp.ne.s32 	%p4, %r18, 1;
	@%p4 bra 	$L__BB4_7;
	shl.b32 	%r21, %r2, 1;
	mul.wide.u32 	%rd13, %r21, 4;
	add.s64 	%rd14, %rd1, %rd13;
	ld.global.u32 	%r22, [%rd14+4];
	xor.b32  	%r244, %r22, 2147483647;
	bra.uni 	$L__BB4_8;
$L__BB4_6:
	shl.b32 	%r19, %r2, 1;
	mul.wide.u32 	%rd11, %r19, 4;
	add.s64 	%rd12, %rd1, %rd11;
	ld.global.u32 	%r20, [%rd12];
	xor.b32  	%r244, %r20, 2147483647;
	bra.uni 	$L__BB4_8;
$L__BB4_7:
	shl.b32 	%r23, %r2, 1;
	mul.wide.u32 	%rd15, %r23, 4;
	add.s64 	%rd16, %rd1, %rd15;
	ld.global.u32 	%r244, [%rd16];
$L__BB4_8:
	shl.b32 	%r25, %r1, 1;
	cvta.to.global.u64 	%rd19, %rd2;
	mul.wide.u32 	%rd20, %r25, 4;
	add.s64 	%rd21, %rd19, %rd20;
	ld.global.u32 	%rd22, [%rd21];
	cvta.to.global.u64 	%rd23, %rd3;
	add.s64 	%rd24, %rd23, %rd20;
	ld.global.u32 	%rd25, [%rd24];
	cvta.to.global.u64 	%rd26, %rd4;
	add.s64 	%rd27, %rd26, %rd20;
	ld.global.u32 	%rd28, [%rd27];
	cvta.to.global.u64 	%rd29, %rd5;
	add.s64 	%rd30, %rd29, %rd20;
	ld.global.u32 	%rd31, [%rd30];
	ld.global.u32 	%r26, [%rd21+4];
	ld.global.u32 	%r27, [%rd24+4];
	ld.global.u32 	%r28, [%rd27+4];
	ld.global.u32 	%r29, [%rd30+4];
	cvt.u64.u32 	%rd32, %r26;
	add.s64 	%rd33, %rd32, %rd22;
	mul.hi.u64 	%rd34, %rd33, 8589934597;
	cvt.u64.u32 	%rd35, %r27;
	add.s64 	%rd36, %rd35, %rd25;
	mul.hi.u64 	%rd37, %rd36, 8589934597;
	mul.lo.s64 	%rd38, %rd37, 2147483647;
	sub.s64 	%rd39, %rd36, %rd38;
	cvt.u64.u32 	%rd40, %r28;
	add.s64 	%rd41, %rd40, %rd28;
	mul.hi.u64 	%rd42, %rd41, 8589934597;
	cvt.u64.u32 	%rd43, %r29;
	add.s64 	%rd44, %rd43, %rd31;
	mul.hi.u64 	%rd45, %rd44, 8589934597;
	xor.b32  	%r30, %r26, 2147483647;
	cvt.u64.u32 	%rd46, %r30;
	add.s64 	%rd47, %rd46, %rd22;
	mul.hi.u64 	%rd48, %rd47, 8589934597;
	mul.lo.s64 	%rd49, %rd48, 2147483647;
	sub.s64 	%rd50, %rd47, %rd49;
	xor.b32  	%r31, %r27, 2147483647;
	cvt.u64.u32 	%rd51, %r31;
	add.s64 	%rd52, %rd51, %rd25;
	mul.hi.u64 	%rd53, %rd52, 8589934597;
	mul.lo.s64 	%rd54, %rd53, 2147483647;
	sub.s64 	%rd55, %rd52, %rd54;
	xor.b32  	%r32, %r28, 2147483647;
	cvt.u64.u32 	%rd56, %r32;
	add.s64 	%rd57, %rd56, %rd28;
	mul.hi.u64 	%rd58, %rd57, 8589934597;
	mul.lo.s64 	%rd59, %rd58, 2147483647;
	sub.s64 	%rd60, %rd57, %rd59;
	xor.b32  	%r33, %r29, 2147483647;
	cvt.u64.u32 	%rd61, %r33;
	add.s64 	%rd62, %rd61, %rd31;
	mul.hi.u64 	%rd63, %rd62, 8589934597;
	mul.lo.s64 	%rd64, %rd63, 2147483647;
	sub.s64 	%rd65, %rd62, %rd64;
	cvt.u64.u32 	%rd66, %r244;
	mul.lo.s64 	%rd67, %rd50, %rd66;
	shr.u64 	%rd68, %rd67, 31;
	add.s64 	%rd69, %rd68, %rd67;
	shr.u64 	%rd70, %rd69, 31;
	add.s64 	%rd71, %rd70, %rd67;
	and.b64  	%rd72, %rd71, 2147483647;
	mul.lo.s64 	%rd73, %rd55, %rd66;
	shr.u64 	%rd74, %rd73, 31;
	add.s64 	%rd75, %rd74, %rd73;
	shr.u64 	%rd76, %rd75, 31;
	add.s64 	%rd77, %rd76, %rd73;
	and.b64  	%rd78, %rd77, 2147483647;
	mul.lo.s64 	%rd79, %rd60, %rd66;
	shr.u64 	%rd80, %rd79, 31;
	add.s64 	%rd81, %rd80, %rd79;
	shr.u64 	%rd82, %rd81, 31;
	add.s64 	%rd83, %rd82, %rd79;
	and.b64  	%rd84, %rd83, 2147483647;
	mul.lo.s64 	%rd85, %rd65, %rd66;
	shr.u64 	%rd86, %rd85, 31;
	add.s64 	%rd87, %rd86, %rd85;
	shr.u64 	%rd88, %rd87, 31;
	add.s64 	%rd89, %rd88, %rd85;
	and.b64  	%rd90, %rd89, 2147483647;
	cvt.u64.u32 	%rd91, %r8;
	mul.lo.s64 	%rd92, %rd72, %rd91;
	shr.u64 	%rd93, %rd92, 31;
	add.s64 	%rd94, %rd93, %rd92;
	shr.u64 	%rd95, %rd94, 31;
	cvt.u64.u32 	%rd96, %r9;
	mul.lo.s64 	%rd97, %rd78, %rd96;
	shr.u64 	%rd98, %rd97, 31;
	add.s64 	%rd99, %rd98, %rd97;
	shr.u64 	%rd100, %rd99, 31;
	cvt.u32.u64 	%r34, %rd95;
	cvt.u32.u64 	%r35, %rd92;
	add.s32 	%r36, %r34, %r35;
	mov.b64 	%rd101, 2147483647;
	cvt.u32.u64 	%r37, %rd101;
	and.b32  	%r38, %r36, %r37;
	cvt.u32.u64 	%r39, %rd100;
	cvt.u32.u64 	%r40, %rd97;
	add.s32 	%r41, %r39, %r40;
	not.b32 	%r42, %r41;
	and.b32  	%r43, %r42, %r37;
	add.s32 	%r44, %r43, %r38;
	mul.hi.u32 	%r45, %r44, 3;
	sub.s32 	%r46, %r44, %r45;
	shr.u32 	%r47, %r46, 1;
	add.s32 	%r48, %r47, %r45;
	shr.u32 	%r49, %r48, 30;
	mul.lo.s32 	%r50, %r49, 2147483647;
	sub.s32 	%r51, %r44, %r50;
	mul.lo.s64 	%rd102, %rd78, %rd91;
	shr.u64 	%rd103, %rd102, 31;
	add.s64 	%rd104, %rd103, %rd102;
	shr.u64 	%rd105, %rd104, 31;
	mul.lo.s64 	%rd106, %rd72, %rd96;
	shr.u64 	%rd107, %rd106, 31;
	add.s64 	%rd108, %rd107, %rd106;
	shr.u64 	%rd109, %rd108, 31;
	cvt.u32.u64 	%r52, %rd109;
	cvt.u32.u64 	%r53, %rd106;
	add.s32 	%r54, %r52, %r53;
	and.b32  	%r55, %r54, %r37;
	cvt.u32.u64 	%r56, %rd105;
	cvt.u32.u64 	%r57, %rd102;
	add.s32 	%r58, %r56, %r57;
	and.b32  	%r59, %r58, %r37;
	add.s32 	%r60, %r59, %r55;
	mul.hi.u32 	%r61, %r60, 3;
	sub.s32 	%r62, %r60, %r61;
	shr.u32 	%r63, %r62, 1;
	add.s32 	%r64, %r63, %r61;
	shr.u32 	%r65, %r64, 30;
	mul.lo.s32 	%r66, %r65, 2147483647;
	sub.s32 	%r67, %r60, %r66;
	cvt.u64.u32 	%rd110, %r10;
	mul.lo.s64 	%rd111, %rd84, %rd110;
	shr.u64 	%rd112, %rd111, 31;
	add.s64 	%rd113, %rd112, %rd111;
	shr.u64 	%rd114, %rd113, 31;
	cvt.u64.u32 	%rd115, %r11;
	mul.lo.s64 	%rd116, %rd90, %rd115;
	shr.u64 	%rd117, %rd116, 31;
	add.s64 	%rd118, %rd117, %rd116;
	shr.u64 	%rd119, %rd118, 31;
	cvt.u32.u64 	%r68, %rd114;
	cvt.u32.u64 	%r69, %rd111;
	add.s32 	%r70, %r68, %r69;
	and.b32  	%r71, %r70, %r37;
	cvt.u32.u64 	%r72, %rd119;
	cvt.u32.u64 	%r73, %rd116;
	add.s32 	%r74, %r72, %r73;
	not.b32 	%r75, %r74;
	and.b32  	%r76, %r75, %r37;
	add.s32 	%r77, %r76, %r71;
	mul.hi.u32 	%r78, %r77, 3;
	sub.s32 	%r79, %r77, %r78;
	shr.u32 	%r80, %r79, 1;
	add.s32 	%r81, %r80, %r78;
	shr.u32 	%r82, %r81, 30;
	mul.lo.s32 	%r83, %r82, 2147483647;
	sub.s32 	%r84, %r77, %r83;
	mul.lo.s64 	%rd120, %rd90, %rd110;
	shr.u64 	%rd121, %rd120, 31;
	add.s64 	%rd122, %rd121, %rd120;
	shr.u64 	%rd123, %rd122, 31;
	mul.lo.s64 	%rd124, %rd84, %rd115;
	shr.u64 	%rd125, %rd124, 31;
	add.s64 	%rd126, %rd125, %rd124;
	shr.u64 	%rd127, %rd126, 31;
	cvt.u32.u64 	%r85, %rd127;
	cvt.u32.u64 	%r86, %rd124;
	add.s32 	%r87, %r85, %r86;
	and.b32  	%r88, %r87, %r37;
	cvt.u32.u64 	%r89, %rd123;
	cvt.u32.u64 	%r90, %rd120;
	add.s32 	%r91, %r89, %r90;
	and.b32  	%r92, %r91, %r37;
	add.s32 	%r93, %r92, %r88;
	mul.hi.u32 	%r94, %r93, 3;
	sub.s32 	%r95, %r93, %r94;
	shr.u32 	%r96, %r95, 1;
	add.s32 	%r97, %r96, %r94;
	shr.u32 	%r98, %r97, 30;
	mul.lo.s32 	%r99, %r98, 2147483647;
	sub.s32 	%r100, %r93, %r99;
	shl.b32 	%r101, %r84, 1;
	shr.u32 	%r102, %r84, 30;
	or.b32  	%r103, %r102, %r101;
	and.b32  	%r104, %r103, 2147483647;
	xor.b32  	%r105, %r100, 2147483647;
	add.s32 	%r106, %r104, %r105;
	mul.hi.u32 	%r107, %r106, 3;
	sub.s32 	%r108, %r106, %r107;
	shr.u32 	%r109, %r108, 1;
	add.s32 	%r110, %r109, %r107;
	shr.u32 	%r111, %r110, 30;
	mul.lo.s32 	%r112, %r111, 2147483647;
	sub.s32 	%r113, %r106, %r112;
	shl.b32 	%r114, %r100, 1;
	shr.u32 	%r115, %r100, 30;
	or.b32  	%r116, %r115, %r114;
	and.b32  	%r117, %r116, 2147483647;
	add.s32 	%r118, %r117, %r84;
	add.s32 	%r120, %r118, -2147483647;
	setp.lt.u32 	%p5, %r118, 2147483647;
	selp.b32 	%r121, %r118, %r120, %p5;
	add.s32 	%r122, %r113, %r51;
	add.s32 	%r124, %r122, -2147483647;
	setp.lt.u32 	%p6, %r122, 2147483647;
	selp.b32 	%r125, %r122, %r124, %p6;
	add.s32 	%r126, %r121, %r67;
	mul.hi.u32 	%r127, %r126, 3;
	sub.s32 	%r128, %r126, %r127;
	shr.u32 	%r129, %r128, 1;
	add.s32 	%r130, %r129, %r127;
	shr.u32 	%r131, %r130, 30;
	mul.lo.s32 	%r132, %r131, 2147483647;
	sub.s32 	%r133, %r126, %r132;
	cvt.u64.u32 	%rd128, %r133;
	mul.lo.s64 	%rd129, %rd84, %rd91;
	shr.u64 	%rd130, %rd129, 31;
	add.s64 	%rd131, %rd130, %rd129;
	shr.u64 	%rd132, %rd131, 31;
	mul.lo.s64 	%rd133, %rd90, %rd96;
	shr.u64 	%rd134, %rd133, 31;
	add.s64 	%rd135, %rd134, %rd133;
	shr.u64 	%rd136, %rd135, 31;
	cvt.u32.u64 	%r134, %rd132;
	cvt.u32.u64 	%r135, %rd129;
	add.s32 	%r136, %r134, %r135;
	and.b32  	%r137, %r136, %r37;
	cvt.u32.u64 	%r138, %rd136;
	cvt.u32.u64 	%r139, %rd133;
	add.s32 	%r140, %r138, %r139;
	not.b32 	%r141, %r140;
	and.b32  	%r142, %r141, %r37;
	add.s32 	%r143, %r142, %r137;
	mul.hi.u32 	%r144, %r143, 3;
	sub.s32 	%r145, %r143, %r144;
	shr.u32 	%r146, %r145, 1;
	add.s32 	%r147, %r146, %r144;
	shr.u32 	%r148, %r147, 30;
	mul.lo.s32 	%r149, %r148, 2147483647;
	sub.s32 	%r150, %r143, %r149;
	mul.lo.s64 	%rd137, %rd90, %rd91;
	shr.u64 	%rd138, %rd137, 31;
	add.s64 	%rd139, %rd138, %rd137;
	shr.u64 	%rd140, %rd139, 31;
	mul.lo.s64 	%rd141, %rd84, %rd96;
	shr.u64 	%rd142, %rd141, 31;
	add.s64 	%rd143, %rd142, %rd141;
	shr.u64 	%rd144, %rd143, 31;
	cvt.u32.u64 	%r151, %rd144;
	cvt.u32.u64 	%r152, %rd141;
	add.s32 	%r153, %r151, %r152;
	and.b32  	%r154, %r153, %r37;
	cvt.u32.u64 	%r155, %rd140;
	cvt.u32.u64 	%r156, %rd137;
	add.s32 	%r157, %r155, %r156;
	and.b32  	%r158, %r157, %r37;
	add.s32 	%r159, %r158, %r154;
	mul.hi.u32 	%r160, %r159, 3;
	sub.s32 	%r161, %r159, %r160;
	shr.u32 	%r162, %r161, 1;
	add.s32 	%r163, %r162, %r160;
	shr.u32 	%r164, %r163, 30;
	mul.lo.s32 	%r165, %r164, 2147483647;
	sub.s32 	%r166, %r159, %r165;
	mul.lo.s64 	%rd145, %rd72, %rd110;
	shr.u64 	%rd146, %rd145, 31;
	add.s64 	%rd147, %rd146, %rd145;
	shr.u64 	%rd148, %rd147, 31;
	mul.lo.s64 	%rd149, %rd78, %rd115;
	shr.u64 	%rd150, %rd149, 31;
	add.s64 	%rd151, %rd150, %rd149;
	shr.u64 	%rd152, %rd151, 31;
	cvt.u32.u64 	%r167, %rd148;
	cvt.u32.u64 	%r168, %rd145;
	add.s32 	%r169, %r167, %r168;
	and.b32  	%r170, %r169, %r37;
	cvt.u32.u64 	%r171, %rd152;
	cvt.u32.u64 	%r172, %rd149;
	add.s32 	%r173, %r171, %r172;
	not.b32 	%r174, %r173;
	and.b32  	%r175, %r174, %r37;
	add.s32 	%r176, %r175, %r170;
	mul.hi.u32 	%r177, %r176, 3;
	sub.s32 	%r178, %r176, %r177;
	shr.u32 	%r179, %r178, 1;
	add.s32 	%r180, %r179, %r177;
	shr.u32 	%r181, %r180, 30;
	mul.lo.s32 	%r182, %r181, 2147483647;
	sub.s32 	%r183, %r176, %r182;
	mul.lo.s64 	%rd153, %rd78, %rd110;
	shr.u64 	%rd154, %rd153, 31;
	add.s64 	%rd155, %rd154, %rd153;
	shr.u64 	%rd156, %rd155, 31;
	mul.lo.s64 	%rd157, %rd72, %rd115;
	shr.u64 	%rd158, %rd157, 31;
	add.s64 	%rd159, %rd158, %rd157;
	shr.u64 	%rd160, %rd159, 31;
	cvt.u32.u64 	%r184, %rd160;
	cvt.u32.u64 	%r185, %rd157;
	add.s32 	%r186, %r184, %r185;
	and.b32  	%r187, %r186, %r37;
	cvt.u32.u64 	%r188, %rd156;
	cvt.u32.u64 	%r189, %rd153;
	add.s32 	%r190, %r188, %r189;
	and.b32  	%r191, %r190, %r37;
	add.s32 	%r192, %r191, %r187;
	mul.hi.u32 	%r193, %r192, 3;
	sub.s32 	%r194, %r192, %r193;
	shr.u32 	%r195, %r194, 1;
	add.s32 	%r196, %r195, %r193;
	shr.u32 	%r197, %r196, 30;
	mul.lo.s32 	%r198, %r197, 2147483647;
	sub.s32 	%r199, %r192, %r198;
	add.s32 	%r200, %r150, %r183;
	add.s32 	%r202, %r200, -2147483647;
	setp.lt.u32 	%p7, %r200, 2147483647;
	selp.b32 	%r203, %r200, %r202, %p7;
	add.s32 	%r204, %r166, %r199;
	add.s32 	%r206, %r204, -2147483647;
	setp.lt.u32 	%p8, %r204, 2147483647;
	selp.b32 	%r207, %r204, %r206, %p8;
	cvt.u32.u64 	%r208, %rd34;
	mul.lo.s32 	%r209, %r208, %r37;
	cvt.u32.u64 	%r210, %rd33;
	sub.s32 	%r211, %r210, %r209;
	add.s32 	%r212, %r125, %r211;
	mul.hi.u32 	%r213, %r212, 3;
	sub.s32 	%r214, %r212, %r213;
	shr.u32 	%r215, %r214, 1;
	add.s32 	%r216, %r215, %r213;
	shr.u32 	%r217, %r216, 30;
	mul.lo.s32 	%r218, %r217, 2147483647;
	sub.s32 	%r219, %r212, %r218;
	add.s64 	%rd161, %rd39, %rd128;
	add.s64 	%rd163, %rd161, 2147483649;
	setp.lt.u64 	%p9, %rd161, 2147483647;
	selp.b64 	%rd164, %rd161, %rd163, %p9;
	cvt.u32.u64 	%r220, %rd42;
	mul.lo.s32 	%r221, %r220, %r37;
	cvt.u32.u64 	%r222, %rd41;
	sub.s32 	%r223, %r222, %r221;
	add.s32 	%r224, %r203, %r223;
	mul.hi.u32 	%r225, %r224, 3;
	sub.s32 	%r226, %r224, %r225;
	shr.u32 	%r227, %r226, 1;
	add.s32 	%r228, %r227, %r225;
	shr.u32 	%r229, %r228, 30;
	mul.lo.s32 	%r230, %r229, 2147483647;
	sub.s32 	%r231, %r224, %r230;
	cvt.u32.u64 	%r232, %rd45;
	mul.lo.s32 	%r233, %r232, %r37;
	cvt.u32.u64 	%r234, %rd44;
	sub.s32 	%r235, %r234, %r233;
	add.s32 	%r236, %r207, %r235;
	mul.hi.u32 	%r237, %r236, 3;
	sub.s32 	%r238, %r236, %r237;
	shr.u32 	%r239, %r238, 1;
	add.s32 	%r240, %r239, %r237;
	shr.u32 	%r241, %r240, 30;
	mul.lo.s32 	%r242, %r241, 2147483647;
	sub.s32 	%r243, %r236, %r242;
	cvta.to.global.u64 	%rd165, %rd6;
	mul.wide.u32 	%rd166, %r1, 4;
	add.s64 	%rd167, %rd165, %rd166;
	st.global.u32 	[%rd167], %r219;
	cvta.to.global.u64 	%rd168, %rd7;
	add.s64 	%rd169, %rd168, %rd166;
	st.global.u32 	[%rd169], %rd164;
	cvta.to.global.u64 	%rd170, %rd8;
	add.s64 	%rd171, %rd170, %rd166;
	st.global.u32 	[%rd171], %r231;
	cvta.to.global.u64 	%rd172, %rd9;
	add.s64 	%rd173, %rd172, %rd166;
	st.global.u32 	[%rd173], %r243;
$L__BB4_9:
	ret;

}


// ===== COMPILED SASS (sm_100) =====

	.target	sm_100

	.elftype	@"ET_EXEC"


//--------------------- .note.nv.tkinfo           --------------------------
	.section	.note.nv.tkinfo,"",@"SHT_NOTE"
	.sectionflags	@"SHF_NOTE_NV_TKINFO"
	.tkinfo
        /*0018*/ 	.word	0x00000002
        /*0030*/ 	.string	""
        /*0030*/ 	.string	"ptxas"
        /*0030*/ 	.string	"Cuda compilation tools, release 13.0, V13.0.88"
        /*0030*/ 	.string	"Build cuda_13.0.r13.0/compiler.36424714_0"
        /*0030*/ 	.string	"-arch sm_100 -m 64 "



//--------------------- .note.nv.cuinfo           --------------------------
	.section	.note.nv.cuinfo,"",@"SHT_NOTE"
	.sectionflags	@"SHF_NOTE_NV_CUINFO"
        /*0018*/ 	.short	0x0002
        /*001a*/ 	.short	0x0064
        /*001c*/ 	.short	0x0082
	.zero		2


//--------------------- .nv.info                  --------------------------
	.section	.nv.info,"",@"SHT_CUDA_INFO"
	.align	4


	//----- nvinfo : EIATTR_REGCOUNT
	.align		4
        /*0000*/ 	.byte	0x04, 0x2f
        /*0002*/ 	.short	(.L_1 - .L_0)
	.align		4
.L_0:
        /*0004*/ 	.word	index@(sum)
        /*0008*/ 	.word	0x00000014


	//----- nvinfo : EIATTR_FRAME_SIZE
	.align		4
.L_1:
        /*000c*/ 	.byte	0x04, 0x11
        /*000e*/ 	.short	(.L_3 - .L_2)
	.align		4
.L_2:
        /*0010*/ 	.word	index@(sum)
        /*0014*/ 	.word	0x00000000


	//----- nvinfo : EIATTR_REGCOUNT
	.align		4
.L_3:
        /*0018*/ 	.byte	0x04, 0x2f
        /*001a*/ 	.short	(.L_5 - .L_4)
	.align		4
.L_4:
        /*001c*/ 	.word	index@(pairwise_sum)
        /*0020*/ 	.word	0x00000014


	//----- nvinfo : EIATTR_FRAME_SIZE
	.align		4
.L_5:
        /*0024*/ 	.byte	0x04, 0x11
        /*0026*/ 	.short	(.L_7 - .L_6)
	.align		4
.L_6:
        /*0028*/ 	.word	index@(pairwise_sum)
        /*002c*/ 	.word	0x00000000


	//----- nvinfo : EIATTR_REGCOUNT
	.align		4
.L_7:
        /*0030*/ 	.byte	0x04, 0x2f
        /*0032*/ 	.short	(.L_9 - .L_8)
	.align		4
.L_8:
        /*0034*/ 	.word	index@(compute_g_values)
        /*0038*/ 	.word	0x00000010


	//----- nvinfo : EIATTR_FRAME_SIZE
	.align		4
.L_9:
        /*003c*/ 	.byte	0x04, 0x11
        /*003e*/ 	.short	(.L_11 - .L_10)
	.align		4
.L_10:
        /*0040*/ 	.word	index@(compute_g_values)
        /*0044*/ 	.word	0x00000000


	//----- nvinfo : EIATTR_REGCOUNT
	.align		4
.L_11:
        /*0048*/ 	.byte	0x04, 0x2f
        /*004a*/ 	.short	(.L_13 - .L_12)
	.align		4
.L_12:
        /*004c*/ 	.word	index@(fold_line)
        /*0050*/ 	.word	0x0000001e


	//----- nvinfo : EIATTR_FRAME_SIZE
	.align		4
.L_13:
        /*0054*/ 	.byte	0x04, 0x11
        /*0056*/ 	.short	(.L_15 - .L_14)
	.align		4
.L_14:
        /*0058*/ 	.word	index@(fold_line)
        /*005c*/ 	.word	0x00000000


	//----- nvinfo : EIATTR_REGCOUNT
	.align		4
.L_15:
        /*0060*/ 	.byte	0x04, 0x2f
        /*0062*/ 	.short	(.L_17 - .L_16)
	.align		4
.L_16:
        /*0064*/ 	.word	index@(fold_circle_into_line)
        /*0068*/ 	.word	0x0000001e


	//----- nvinfo : EIATTR_FRAME_SIZE
	.align		4
.L_17:
        /*006c*/ 	.byte	0x04, 0x11
        /*006e*/ 	.short	(.L_19 - .L_18)
	.align		4
.L_18:
        /*0070*/ 	.word	index@(fold_circle_into_line)
        /*0074*/ 	.word	0x00000000


	//----- nvinfo : EIATTR_MIN_STACK_SIZE
	.align		4
.L_19:
        /*0078*/ 	.byte	0x04, 0x12
        /*007a*/ 	.short	(.L_21 - .L_20)
	.align		4
.L_20:
        /*007c*/ 	.word	index@(fold_circle_into_line)
        /*0080*/ 	.word	0x00000000


	//----- nvinfo : EIATTR_MIN_STACK_SIZE
	.align		4
.L_21:
        /*0084*/ 	.byte	0x04, 0x12
        /*0086*/ 	.short	(.L_23 - .L_22)
	.align		4
.L_22:
        /*0088*/ 	.word	index@(fold_line)
        /*008c*/ 	.word	0x00000000


	//----- nvinfo : EIATTR_MIN_STACK_SIZE
	.align		4
.L_23:
        /*0090*/ 	.byte	0x04, 0x12
        /*0092*/ 	.short	(.L_25 - .L_24)
	.align		4
.L_24:
        /*0094*/ 	.word	index@(compute_g_values)
        /*0098*/ 	.word	0x00000000


	//----- nvinfo : EIATTR_MIN_STACK_SIZE
	.align		4
.L_25:
        /*009c*/ 	.byte	0x04, 0x12
        /*009e*/ 	.short	(.L_27 - .L_26)
	.align		4
.L_26:
        /*00a0*/ 	.word	index@(pairwise_sum)
        /*00a4*/ 	.word	0x00000000


	//----- nvinfo : EIATTR_MIN_STACK_SIZE
	.align		4
.L_27:
        /*00a8*/ 	.byte	0x04, 0x12
        /*00aa*/ 	.short	(.L_29 - .L_28)
	.align		4
.L_28:
        /*00ac*/ 	.word	index@(sum)
        /*00b0*/ 	.word	0x00000000
.L_29:


//--------------------- .nv.compat                --------------------------
	.section	.nv.compat,"",@"SHT_CUDA_COMPAT_INFO"
	.align	4
        /*0000*/ 	.byte	0x02, 0x09, 0x00, 0x00, 0x02, 0x02, 0x01, 0x00, 0x02, 0x05, 0x05, 0x00, 0x03, 0x07, 0x01, 0x01
        /*0010*/ 	.byte	0x02, 0x03, 0x00, 0x00, 0x02, 0x06, 0x01, 0x00, 0x04, 0x0b, 0x08, 0x00, 0x09, 0x00, 0x00, 0x00
        /*0020*/ 	.byte	0x00, 0x00, 0x00, 0x00


//--------------------- .nv.info.fold_circle_into_line --------------------------
	.section	.nv.info.fold_circle_into_line,"",@"SHT_CUDA_INFO"
	.sectionflags	@""
	.align	4


	//----- nvinfo : EIATTR_CUDA_API_VERSION
	.align		4
        /*0000*/ 	.byte	0x04, 0x37
        /*0002*/ 	.short	(.L_31 - .L_30)
.L_30:
        /*0004*/ 	.word	0x00000082


	//----- nvinfo : EIATTR_KPARAM_INFO
	.align		4
.L_31:
        /*0008*/ 	.byte	0x04, 0x17
        /*000a*/ 	.short	(.L_33 - .L_32)
.L_32:
        /*000c*/ 	.word	0x00000000
        /*0010*/ 	.short	0x000b
        /*0012*/ 	.short	0x0058
        /*0014*/ 	.byte	0x00, 0xf5, 0x21, 0x00


	//----- nvinfo : EIATTR_KPARAM_INFO
	.align		4
.L_33:
        /*0018*/ 	.byte	0x04, 0x17
        /*001a*/ 	.short	(.L_35 - .L_34)
.L_34:
        /*001c*/ 	.word	0x00000000
        /*0020*/ 	.short	0x000a
        /*0022*/ 	.short	0x0050
        /*0024*/ 	.byte	0x00, 0xf5, 0x21, 0x00


	//----- nvinfo : EIATTR_KPARAM_INFO
	.align		4
.L_35:
        /*0028*/ 	.byte	0x04, 0x17
        /*002a*/ 	.short	(.L_37 - .L_36)
.L_36:
        /*002c*/ 	.word	0x00000000
        /*0030*/ 	.short	0x0009
        /*0032*/ 	.short	0x0048
        /*0034*/ 	.byte	0x00, 0xf5, 0x21, 0x00


	//----- nvinfo : EIATTR_KPARAM_INFO
	.align		4
.L_37:
        /*0038*/ 	.byte	0x04, 0x17
        /*003a*/ 	.short	(.L_39 - .L_38)
.L_38:
        /*003c*/ 	.word	0x00000000
        /*0040*/ 	.short	0x0008
        /*0042*/ 	.short	0x0040
        /*0044*/ 	.byte	0x00, 0xf5, 0x21, 0x00


	//----- nvinfo : EIATTR_KPARAM_INFO
	.align		4
.L_39:
        /*0048*/ 	.byte	0x04, 0x17
        /*004a*/ 	.short	(.L_41 - .L_40)
.L_40:
        /*004c*/ 	.word	0x00000000
        /*0050*/ 	.short	0x0007
        /*0052*/ 	.short	0x0030
        /*0054*/ 	.byte	0x00, 0xf0, 0x41, 0x00


	//----- nvinfo : EIATTR_KPARAM_INFO
	.align		4
.L_41:
        /*0058*/ 	.byte	0x04, 0x17
        /*005a*/ 	.short	(.L_43 - .L_42)
.L_42:
        /*005c*/ 	.word	0x00000000
        /*0060*/ 	.short	0x0006
        /*0062*/ 	.short	0x0028
        /*0064*/ 	.byte	0x00, 0xf5, 0x21, 0x00


	//----- nvinfo : EIATTR_KPARAM_INFO
	.align		4
.L_43:
        /*0068*/ 	.byte	0x04, 0x17
        /*006a*/ 	.short	(.L_45 - .L_44)
.L_44:
        /*006c*/ 	.word	0x00000000
        /*0070*/ 	.short	0x0005
        /*0072*/ 	.short	0x0020
        /*0074*/ 	.byte	0x00, 0xf5, 0x21, 0x00


	//----- nvinfo : EIATTR_KPARAM_INFO
	.align		4
.L_45:
        /*0078*/ 	.byte	0x04, 0x17
        /*007a*/ 	.short	(.L_47 - .L_46)
.L_46:
        /*007c*/ 	.word	0x00000000
        /*0080*/ 	.short	0x0004
        /*0082*/ 	.short	0x0018
        /*0084*/ 	.byte	0x00, 0xf5, 0x21, 0x00


	//----- nvinfo : EIATTR_KPARAM_INFO
	.align		4
.L_47:
        /*0088*/ 	.byte	0x04, 0x17
        /*008a*/ 	.short	(.L_49 - .L_48)
.L_48:
        /*008c*/ 	.word	0x00000000
        /*0090*/ 	.short	0x0003
        /*0092*/ 	.short	0x0010
        /*0094*/ 	.byte	0x00, 0xf5, 0x21, 0x00


	//----- nvinfo : EIATTR_KPARAM_INFO
	.align		4
.L_49:
        /*0098*/ 	.byte	0x04, 0x17
        /*009a*/ 	.short	(.L_51 - .L_50)
.L_50:
        /*009c*/ 	.word	0x00000000
        /*00a0*/ 	.short	0x0002
        /*00a2*/ 	.short	0x000c
        /*00a4*/ 	.byte	0x00, 0xf0, 0x11, 0x00


	//----- nvinfo : EIATTR_KPARAM_INFO
	.align		4
.L_51:
        /*00a8*/ 	.byte	0x04, 0x17
        /*00aa*/ 	.short	(.L_53 - .L_52)
.L_52:
        /*00ac*/ 	.word	0x00000000
        /*00b0*/ 	.short	0x0001
        /*00b2*/ 	.short	0x0008
        /*00b4*/ 	.byte	0x00, 0xf0, 0x11, 0x00


	//----- nvinfo : EIATTR_KPARAM_INFO
	.align		4
.L_53:
        /*00b8*/ 	.byte	0x04, 0x17
        /*00ba*/ 	.short	(.L_55 - .L_54)
.L_54:
        /*00bc*/ 	.word	0x00000000
        /*00c0*/ 	.short	0x0000
        /*00c2*/ 	.short	0x0000
        /*00c4*/ 	.byte	0x00, 0xf5, 0x21, 0x00


	//----- nvinfo : EIATTR_SPARSE_MMA_MASK
	.align		4
.L_55:
        /*00c8*/ 	.byte	0x03, 0x50
        /*00ca*/ 	.short	0x0000


	//----- nvinfo : EIATTR_MAXREG_COUNT
	.align		4
        /*00cc*/ 	.byte	0x03, 0x1b
        /*00ce*/ 	.short	0x00ff


	//----- nvinfo : EIATTR_MERCURY_ISA_VERSION
	.align		4
        /*00d0*/ 	.byte	0x03, 0x5f
        /*00d2*/ 	.short	0x0101


	//----- nvinfo : EIATTR_VRC_CTA_INIT_COUNT
	.align		4
        /*00d4*/ 	.byte	0x02, 0x4a
	.zero		1
	.zero		1


	//----- nvinfo : EIATTR_EXIT_INSTR_OFFSETS
	.align		4
        /*00d8*/ 	.byte	0x04, 0x1c
        /*00da*/ 	.short	(.L_57 - .L_56)


	//   ....[0]....
.L_56:
        /*00dc*/ 	.word	0x00000080


	//   ....[1]....
        /*00e0*/ 	.word	0x00001a80


	//----- nvinfo : EIATTR_CRS_STACK_SIZE
	.align		4
.L_57:
        /*00e4*/ 	.byte	0x04, 0x1e
        /*00e6*/ 	.short	(.L_59 - .L_58)
.L_58:
        /*00e8*/ 	.word	0x00000000


	//----- nvinfo : EIATTR_CBANK_PARAM_SIZE
	.align		4
.L_59:
        /*00ec*/ 	.byte	0x03, 0x19
        /*00ee*/ 	.short	0x0060


	//----- nvinfo : EIATTR_PARAM_CBANK
	.align		4
        /*00f0*/ 	.byte	0x04, 0x0a
        /*00f2*/ 	.short	(.L_61 - .L_60)
	.align		4
.L_60:
        /*00f4*/ 	.word	index@(.nv.constant0.fold_circle_into_line)
        /*00f8*/ 	.short	0x0380
        /*00fa*/ 	.short	0x0060


	//----- nvinfo : EIATTR_SW_WAR
	.align		4
.L_61:
        /*00fc*/ 	.byte	0x04, 0x36
        /*00fe*/ 	.short	(.L_63 - .L_62)
.L_62:
        /*0100*/ 	.word	0x00000008
.L_63:


//--------------------- .nv.info.fold_line        --------------------------
	.section	.nv.info.fold_line,"",@"SHT_CUDA_INFO"
	.sectionflags	@""
	.align	4


	//----- nvinfo : EIATTR_CUDA_API_VERSION
	.align		4
        /*0000*/ 	.byte	0x04, 0x37
        /*0002*/ 	.short	(.L_65 - .L_64)
.L_64:
        /*0004*/ 	.word	0x00000082


	//----- nvinfo : EIATTR_KPARAM_INFO
	.align		4
.L_65:
        /*0008*/ 	.byte	0x04, 0x17
        /*000a*/ 	.short	(.L_67 - .L_66)
.L_66:
        /*000c*/ 	.word	0x00000000
        /*0010*/ 	.short	0x000b
        /*0012*/ 	.short	0x0058
        /*0014*/ 	.byte	0x00, 0xf5, 0x21, 0x00


	//----- nvinfo : EIATTR_KPARAM_INFO
	.align		4
.L_67:
        /*0018*/ 	.byte	0x04, 0x17
        /*001a*/ 	.short	(.L_69 - .L_68)
.L_68:
        /*001c*/ 	.word	0x00000000
        /*0020*/ 	.short	0x000a
        /*0022*/ 	.short	0x0050
        /*0024*/ 	.byte	0x00, 0xf5, 0x21, 0x00


	//----- nvinfo : EIATTR_KPARAM_INFO
	.align		4
.L_69:
        /*0028*/ 	.byte	0x04, 0x17
        /*002a*/ 	.short	(.L_71 - .L_70)
.L_70:
        /*002c*/ 	.word	0x00000000
        /*0030*/ 	.short	0x0009
        /*0032*/ 	.short	0x0048
        /*0034*/ 	.byte	0x00, 0xf5, 0x21, 0x00


	//----- nvinfo : EIATTR_KPARAM_INFO
	.align		4
.L_71:
        /*0038*/ 	.byte	0x04, 0x17
        /*003a*/ 	.short	(.L_73 - .L_72)
.L_72:
        /*003c*/ 	.word	0x00000000
        /*0040*/ 	.short	0x0008
        /*0042*/ 	.short	0x0040
        /*0044*/ 	.byte	0x00, 0xf5, 0x21, 0x00


	//----- nvinfo : EIATTR_KPARAM_INFO
	.align		4
.L_73:
        /*0048*/ 	.byte	0x04, 0x17
        /*004a*/ 	.short	(.L_75 - .L_74)
.L_74:
        /*004c*/ 	.word	0x00000000
        /*0050*/ 	.short	0x0007
        /*0052*/ 	.short	0x0030
        /*0054*/ 	.byte	0x00, 0xf0, 0x41, 0x00


	//----- nvinfo : EIATTR_KPARAM_INFO
	.align		4
.L_75:
        /*0058*/ 	.byte	0x04, 0x17
        /*005a*/ 	.short	(.L_77 - .L_76)
.L_76:
        /*005c*/ 	.word	0x00000000
        /*0060*/ 	.short	0x0006
        /*0062*/ 	.short	0x0028
        /*0064*/ 	.byte	0x00, 0xf5, 0x21, 0x00


	//----- nvinfo : EIATTR_KPARAM_INFO
	.align		4
.L_77:
        /*0068*/ 	.byte	0x04, 0x17
        /*006a*/ 	.short	(.L_79 - .L_78)
.L_78:
        /*006c*/ 	.word	0x00000000
        /*0070*/ 	.short	0x0005
        /*0072*/ 	.short	0x0020
        /*0074*/ 	.byte	0x00, 0xf5, 0x21, 0x00


	//----- nvinfo : EIATTR_KPARAM_INFO
	.align		4
.L_79:
        /*0078*/ 	.byte	0x04, 0x17
        /*007a*/ 	.short	(.L_81 - .L_80)
.L_80:
        /*007c*/ 	.word	0x00000000
        /*0080*/ 	.short	0x0004
        /*0082*/ 	.short	0x0018
        /*0084*/ 	.byte	0x00, 0xf5, 0x21, 0x00


	//----- nvinfo : EIATTR_KPARAM_INFO
	.align		4
.L_81:
        /*0088*/ 	.byte	0x04, 0x17
        /*008a*/ 	.short	(.L_83 - .L_82)
.L_82:
        /*008c*/ 	.word	0x00000000
        /*0090*/ 	.short	0x0003
        /*0092*/ 	.short	0x0010
        /*0094*/ 	.byte	0x00, 0xf5, 0x21, 0x00


	//----- nvinfo : EIATTR_KPARAM_INFO
	.align		4
.L_83:
        /*0098*/ 	.byte	0x04, 0x17
        /*009a*/ 	.short	(.L_85 - .L_84)
.L_84:
        /*009c*/ 	.word	0x00000000
        /*00a0*/ 	.short	0x0002
        /*00a2*/ 	.short	0x000c
        /*00a4*/ 	.byte	0x00, 0xf0, 0x11, 0x00


	//----- nvinfo : EIATTR_KPARAM_INFO
	.align		4
.L_85:
        /*00a8*/ 	.byte	0x04, 0x17
        /*00aa*/ 	.short	(.L_87 - .L_86)
.L_86:
        /*00ac*/ 	.word	0x00000000
        /*00b0*/ 	.short	0x0001
        /*00b2*/ 	.short	0x0008
        /*00b4*/ 	.byte	0x00, 0xf0, 0x11, 0x00


	//----- nvinfo : EIATTR_KPARAM_INFO
	.align		4
.L_87:
        /*00b8*/ 	.byte	0x04, 0x17
        /*00ba*/ 	.short	(.L_89 - .L_88)
.L_88:
        /*00bc*/ 	.word	0x00000000
        /*00c0*/ 	.short	0x0000
        /*00c2*/ 	.short	0x0000
        /*00c4*/ 	.byte	0x00, 0xf5, 0x21, 0x00


	//----- nvinfo : EIATTR_SPARSE_MMA_MASK
	.align		4
.L_89:
        /*00c8*/ 	.byte	0x03, 0x50
        /*00ca*/ 	.short	0x0000


	//----- nvinfo : EIATTR_MAXREG_COUNT
	.align		4
        /*00cc*/ 	.byte	0x03, 0x1b
        /*00ce*/ 	.short	0x00ff


	//----- nvinfo : EIATTR_MERCURY_ISA_VERSION
	.align		4
        /*00d0*/ 	.byte	0x03, 0x5f
        /*00d2*/ 	.short	0x0101


	//----- nvinfo : EIATTR_VRC_CTA_INIT_COUNT
	.align		4
        /*00d4*/ 	.byte	0x02, 0x4a
	.zero		1
	.zero		1


	//----- nvinfo : EIATTR_EXIT_INSTR_OFFSETS
	.align		4
        /*00d8*/ 	.byte	0x04, 0x1c
        /*00da*/ 	.short	(.L_91 - .L_90)


	//   ....[0]....
.L_90:
        /*00dc*/ 	.word	0x00000080


	//   ....[1]....
        /*00e0*/ 	.word	0x00001930


	//----- nvinfo : EIATTR_CBANK_PARAM_SIZE
	.align		4
.L_91:
        /*00e4*/ 	.byte	0x03, 0x19
        /*00e6*/ 	.short	0x0060


	//----- nvinfo : EIATTR_PARAM_CBANK
	.align		4
        /*00e8*/ 	.byte	0x04, 0x0a
        /*00ea*/ 	.short	(.L_93 - .L_92)
	.align		4
.L_92:
        /*00ec*/ 	.word	index@(.nv.constant0.fold_line)
        /*00f0*/ 	.short	0x0380
        /*00f2*/ 	.short	0x0060


	//----- nvinfo : EIATTR_SW_WAR
	.align		4
.L_93:
        /*00f4*/ 	.byte	0x04, 0x36
        /*00f6*/ 	.short	(.L_95 - .L_94)
.L_94:
        /*00f8*/ 	.word	0x00000008
.L_95:


//--------------------- .nv.info.compute_g_values --------------------------
	.section	.nv.info.compute_g_values,"",@"SHT_CUDA_INFO"
	.sectionflags	@""
	.align	4


	//----- nvinfo : EIATTR_CUDA_API_VERSION
	.align		4
        /*0000*/ 	.byte	0x04, 0x37
        /*0002*/ 	.short	(.L_97 - .L_96)
.L_96:
        /*0004*/ 	.word	0x00000082


	//----- nvinfo : EIATTR_KPARAM_INFO
	.align		4
.L_97:
        /*0008*/ 	.byte	0x04, 0x17
        /*000a*/ 	.short	(.L_99 - .L_98)
.L_98:
        /*000c*/ 	.word	0x00000000
        /*0010*/ 	.short	0x0003
        /*0012*/ 	.short	0x0014
        /*0014*/ 	.byte	0x00, 0xf0, 0x11, 0x00


	//----- nvinfo : EIATTR_KPARAM_INFO
	.align		4
.L_99:
        /*0018*/ 	.byte	0x04, 0x17
        /*001a*/ 	.short	(.L_101 - .L_100)
.L_100:
        /*001c*/ 	.word	0x00000000
        /*0020*/ 	.short	0x0002
        /*0022*/ 	.short	0x0010
        /*0024*/ 	.byte	0x00, 0xf0, 0x11, 0x00


	//----- nvinfo : EIATTR_KPARAM_INFO
	.align		4
.L_101:
        /*0028*/ 	.byte	0x04, 0x17
        /*002a*/ 	.short	(.L_103 - .L_102)
.L_102:
        /*002c*/ 	.word	0x00000000
        /*0030*/ 	.short	0x0001
        /*0032*/ 	.short	0x0008
        /*0034*/ 	.byte	0x00, 0xf5, 0x21, 0x00


	//----- nvinfo : EIATTR_KPARAM_INFO
	.align		4
.L_103:
        /*0038*/ 	.byte	0x04, 0x17
        /*003a*/ 	.short	(.L_105 - .L_104)
.L_104:
        /*003c*/ 	.word	0x00000000
        /*0040*/ 	.short	0x0000
        /*0042*/ 	.short	0x0000
        /*0044*/ 	.byte	0x00, 0xf5, 0x21, 0x00


	//----- nvinfo : EIATTR_SPARSE_MMA_MASK
	.align		4
.L_105:
        /*0048*/ 	.byte	0x03, 0x50
        /*004a*/ 	.short	0x0000


	//----- nvinfo : EIATTR_MAXREG_COUNT
	.align		4
        /*004c*/ 	.byte	0x03, 0x1b
        /*004e*/ 	.short	0x00ff


	//----- nvinfo : EIATTR_MERCURY_ISA_VERSION
	.align		4
        /*0050*/ 	.byte	0x03, 0x5f
        /*0052*/ 	.short	0x0101


	//----- nvinfo : EIATTR_VRC_CTA_INIT_COUNT
	.align		4
        /*0054*/ 	.byte	0x02, 0x4a
	.zero		1
	.zero		1


	//----- nvinfo : EIATTR_EXIT_INSTR_OFFSETS
	.align		4
        /*0058*/ 	.byte	0x04, 0x1c
        /*005a*/ 	.short	(.L_107 - .L_106)


	//   ....[0]....
.L_106:
        /*005c*/ 	.word	0x00000070


	//   ....[1]....
        /*0060*/ 	.word	0x000001c0


	//   ....[2]....
        /*0064*/ 	.word	0x000002c0


	//----- nvinfo : EIATTR_CRS_STACK_SIZE
	.align		4
.L_107:
        /*0068*/ 	.byte	0x04, 0x1e
        /*006a*/ 	.short	(.L_109 - .L_108)
.L_108:
        /*006c*/ 	.word	0x00000000


	//----- nvinfo : EIATTR_CBANK_PARAM_SIZE
	.align		4
.L_109:
        /*0070*/ 	.byte	0x03, 0x19
        /*0072*/ 	.short	0x0018


	//----- nvinfo : EIATTR_PARAM_CBANK
	.align		4
        /*0074*/ 	.byte	0x04, 0x0a
        /*0076*/ 	.short	(.L_111 - .L_110)
	.align		4
.L_110:
        /*0078*/ 	.word	index@(.nv.constant0.compute_g_values)
        /*007c*/ 	.short	0x0380
        /*007e*/ 	.short	0x0018


	//----- nvinfo : EIATTR_SW_WAR
	.align		4
.L_111:
        /*0080*/ 	.byte	0x04, 0x36
        /*0082*/ 	.short	(.L_113 - .L_112)
.L_112:
        /*0084*/ 	.word	0x00000008
.L_113:


//--------------------- .nv.info.pairwise_sum     --------------------------
	.section	.nv.info.pairwise_sum,"",@"SHT_CUDA_INFO"
	.sectionflags	@""
	.align	4


	//----- nvinfo : EIATTR_CUDA_API_VERSION
	.align		4
        /*0000*/ 	.byte	0x04, 0x37
        /*0002*/ 	.short	(.L_115 - .L_114)
.L_114:
        /*0004*/ 	.word	0x00000082


	//----- nvinfo : EIATTR_KPARAM_INFO
	.align		4
.L_115:
        /*0008*/ 	.byte	0x04, 0x17
        /*000a*/ 	.short	(.L_117 - .L_116)
.L_116:
        /*000c*/ 	.word	0x00000000
        /*0010*/ 	.short	0x0003
        /*0012*/ 	.short	0x0018
        /*0014*/ 	.byte	0x00, 0xf0, 0x11, 0x00


	//----- nvinfo : EIATTR_KPARAM_INFO
	.align		4
.L_117:
        /*0018*/ 	.byte	0x04, 0x17
        /*001a*/ 	.short	(.L_119 - .L_118)
.L_118:
        /*001c*/ 	.word	0x00000000
        /*0020*/ 	.short	0x0002
        /*0022*/ 	.short	0x0010
        /*0024*/ 	.byte	0x00, 0xf5, 0x21, 0x00


	//----- nvinfo : EIATTR_KPARAM_INFO
	.align		4
.L_119:
        /*0028*/ 	.byte	0x04, 0x17
        /*002a*/ 	.short	(.L_121 - .L_120)
.L_120:
        /*002c*/ 	.word	0x00000000
        /*0030*/ 	.short	0x0001
        /*0032*/ 	.short	0x0008
        /*0034*/ 	.byte	0x00, 0xf5, 0x21, 0x00


	//----- nvinfo : EIATTR_KPARAM_INFO
	.align		4
.L_121:
        /*0038*/ 	.byte	0x04, 0x17
        /*003a*/ 	.short	(.L_123 - .L_122)
.L_122:
        /*003c*/ 	.word	0x00000000
        /*0040*/ 	.short	0x0000
        /*0042*/ 	.short	0x0000
        /*0044*/ 	.byte	0x00, 0xf5, 0x21, 0x00


	//----- nvinfo : EIATTR_SPARSE_MMA_MASK
	.align		4
.L_123:
        /*0048*/ 	.byte	0x03, 0x50
        /*004a*/ 	.short	0x0000


	//----- nvinfo : EIATTR_MAXREG_COUNT
	.align		4
        /*004c*/ 	.byte	0x03, 0x1b
        /*004e*/ 	.short	0x00ff


	//----- nvinfo : EIATTR_NUM_BARRIERS
	.align		4
        /*0050*/ 	.byte	0x02, 0x4c
        /*0052*/ 	.byte	0x01
	.zero		1


	//----- nvinfo : EIATTR_MERCURY_ISA_VERSION
	.align		4
        /*0054*/ 	.byte	0x03, 0x5f
        /*0056*/ 	.short	0x0101


	//----- nvinfo : EIATTR_VRC_CTA_INIT_COUNT
	.align		4
        /*0058*/ 	.byte	0x02, 0x4a
	.zero		1
	.zero		1


	//----- nvinfo : EIATTR_EXIT_INSTR_OFFSETS
	.align		4
        /*005c*/ 	.byte	0x04, 0x1c
        /*005e*/ 	.short	(.L_125 - .L_124)


	//   ....[0]....
.L_124:
        /*0060*/ 	.word	0x00000090


	//   ....[1]....
        /*0064*/ 	.word	0x00000360


	//   ....[2]....
        /*0068*/ 	.word	0x000003b0


	//----- nvinfo : EIATTR_CRS_STACK_SIZE
	.align		4
.L_125:
        /*006c*/ 	.byte	0x04, 0x1e
        /*006e*/ 	.short	(.L_127 - .L_126)
.L_126:
        /*0070*/ 	.word	0x00000000


	//----- nvinfo : EIATTR_CBANK_PARAM_SIZE
	.align		4
.L_127:
        /*0074*/ 	.byte	0x03, 0x19
        /*0076*/ 	.short	0x001c


	//----- nvinfo : EIATTR_PARAM_CBANK
	.align		4
        /*0078*/ 	.byte	0x04, 0x0a
        /*007a*/ 	.short	(.L_129 - .L_128)
	.align		4
.L_128:
        /*007c*/ 	.word	index@(.nv.constant0.pairwise_sum)
        /*0080*/ 	.short	0x0380
        /*0082*/ 	.short	0x001c


	//----- nvinfo : EIATTR_SW_WAR
	.align		4
.L_129:
        /*0084*/ 	.byte	0x04, 0x36
        /*0086*/ 	.short	(.L_131 - .L_130)
.L_130:
        /*0088*/ 	.word	0x00000008
.L_131:


//--------------------- .nv.info.sum              --------------------------
	.section	.nv.info.sum,"",@"SHT_CUDA_INFO"
	.sectionflags	@""
	.align	4


	//----- nvinfo : EIATTR_CUDA_API_VERSION
	.align		4
        /*0000*/ 	.byte	0x04, 0x37
        /*0002*/ 	.short	(.L_133 - .L_132)
.L_132:
        /*0004*/ 	.word	0x00000082


	//----- nvinfo : EIATTR_KPARAM_INFO
	.align		4
.L_133:
        /*0008*/ 	.byte	0x04, 0x17
        /*000a*/ 	.short	(.L_135 - .L_134)
.L_134:
        /*000c*/ 	.word	0x00000000
        /*0010*/ 	.short	0x0003
        /*0012*/ 	.short	0x0018
        /*0014*/ 	.byte	0x00, 0xf0, 0x11, 0x00


	//----- nvinfo : EIATTR_KPARAM_INFO
	.align		4
.L_135:
        /*0018*/ 	.byte	0x04, 0x17
        /*001a*/ 	.short	(.L_137 - .L_136)
.L_136:
        /*001c*/ 	.word	0x00000000
        /*0020*/ 	.short	0x0002
        /*0022*/ 	.short	0x0010
        /*0024*/ 	.byte	0x00, 0xf5, 0x21, 0x00


	//----- nvinfo : EIATTR_KPARAM_INFO
	.align		4
.L_137:
        /*0028*/ 	.byte	0x04, 0x17
        /*002a*/ 	.short	(.L_139 - .L_138)
.L_138:
        /*002c*/ 	.word	0x00000000
        /*0030*/ 	.short	0x0001
        /*0032*/ 	.short	0x0008
        /*0034*/ 	.byte	0x00, 0xf5, 0x21, 0x00


	//----- nvinfo : EIATTR_KPARAM_INFO
	.align		4
.L_139:
        /*0038*/ 	.byte	0x04, 0x17
        /*003a*/ 	.short	(.L_141 - .L_140)
.L_140:
        /*003c*/ 	.word	0x00000000
        /*0040*/ 	.short	0x0000
        /*0042*/ 	.short	0x0000
        /*0044*/ 	.byte	0x00, 0xf5, 0x21, 0x00


	//----- nvinfo : EIATTR_SPARSE_MMA_MASK
	.align		4
.L_141:
        /*0048*/ 	.byte	0x03, 0x50
        /*004a*/ 	.short	0x0000


	//----- nvinfo : EIATTR_MAXREG_COUNT
	.align		4
        /*004c*/ 	.byte	0x03, 0x1b
        /*004e*/ 	.short	0x00ff


	//----- nvinfo : EIATTR_NUM_BARRIERS
	.align		4
        /*0050*/ 	.byte	0x02, 0x4c
        /*0052*/ 	.byte	0x01
	.zero		1


	//----- nvinfo : EIATTR_MERCURY_ISA_VERSION
	.align		4
        /*0054*/ 	.byte	0x03, 0x5f
        /*0056*/ 	.short	0x0101


	//----- nvinfo : EIATTR_VRC_CTA_INIT_COUNT
	.align		4
        /*0058*/ 	.byte	0x02, 0x4a
	.zero		1
	.zero		1


	//----- nvinfo : EIATTR_EXIT_INSTR_OFFSETS
	.align		4
        /*005c*/ 	.byte	0x04, 0x1c
        /*005e*/ 	.short	(.L_143 - .L_142)


	//   ....[0]....
.L_142:
        /*0060*/ 	.word	0x00000090


	//   ....[1]....
        /*0064*/ 	.word	0x00000370


	//   ....[2]....
        /*0068*/ 	.word	0x000003c0


	//----- nvinfo : EIATTR_CRS_STACK_SIZE
	.align		4
.L_143:
        /*006c*/ 	.byte	0x04, 0x1e
        /*006e*/ 	.short	(.L_145 - .L_144)
.L_144:
        /*0070*/ 	.word	0x00000000


	//----- nvinfo : EIATTR_CBANK_PARAM_SIZE
	.align		4
.L_145:
        /*0074*/ 	.byte	0x03, 0x19
        /*0076*/ 	.short	0x001c


	//----- nvinfo : EIATTR_PARAM_CBANK
	.align		4
        /*0078*/ 	.byte	0x04, 0x0a
        /*007a*/ 	.short	(.L_147 - .L_146)
	.align		4
.L_146:
        /*007c*/ 	.word	index@(.nv.constant0.sum)
        /*0080*/ 	.short	0x0380
        /*0082*/ 	.short	0x001c


	//----- nvinfo : EIATTR_SW_WAR
	.align		4
.L_147:
        /*0084*/ 	.byte	0x04, 0x36
        /*0086*/ 	.short	(.L_149 - .L_148)
.L_148:
        /*0088*/ 	.word	0x00000008
.L_149:


//--------------------- .nv.callgraph             --------------------------
	.section	.nv.callgraph,"",@"SHT_CUDA_CALLGRAPH"
	.align	4
	.sectionentsize	8
	.align		4
        /*0000*/ 	.word	0x00000000
	.align		4
        /*0004*/ 	.word	0xffffffff
	.align		4
        /*0008*/ 	.word	0x00000000
	.align		4
        /*000c*/ 	.word	0xfffffffe
	.align		4
        /*0010*/ 	.word	0x00000000
	.align		4
        /*0014*/ 	.word	0xfffffffd
	.align		4
        /*0018*/ 	.word	0x00000000
	.align		4
        /*001c*/ 	.word	0xfffffffc


//--------------------- .text.fold_circle_into_line --------------------------
	.section	.text.fold_circle_into_line,"ax",@progbits
	.align	128
        .global         fold_circle_into_line
        .type           fold_circle_into_line,@function
        .size           fold_circle_into_line,(.L_x_14 - fold_circle_into_line)
        .other          fold_circle_into_line,@"STO_CUDA_ENTRY STV_DEFAULT"
fold_circle_into_line:
.text.fold_circle_into_line:
[----:B------:R-:W-:Y:S01]  /*0000*/  LDC R1, c[0x0][0x37c] ;  /* 0x0000df00ff017b82 */ /* 0x000fe20000000800 */
[----:B------:R-:W0:Y:S07]  /*0010*/  S2R R3, SR_TID.X ;  /* 0x0000000000037919 */ /* 0x000e2e0000002100 */
[----:B------:R-:W0:Y:S01]  /*0020*/  S2UR UR5, SR_CTAID.X ;  /* 0x00000000000579c3 */ /* 0x000e220000002500 */
[----:B------:R-:W1:Y:S07]  /*0030*/  LDCU UR4, c[0x0][0x38c] ;  /* 0x00007180ff0477ac */ /* 0x000e6e0008000800 */
[----:B------:R-:W0:Y:S01]  /*0040*/  LDC R0, c[0x0][0x360] ;  /* 0x0000d800ff007b82 */ /* 0x000e220000000800 */
[----:B-1----:R-:W-:Y:S01]  /*0050*/  USHF.R.U32.HI UR4, URZ, 0x1, UR4 ;  /* 0x00000001ff047899 */ /* 0x002fe20008011604 */
[----:B0-----:R-:W-:-:S05]  /*0060*/  IMAD R0, R0, UR5, R3 ;  /* 0x0000000500007c24 */ /* 0x001fca000f8e0203 */
[----:B------:R-:W-:-:S13]  /*0070*/  ISETP.GE.U32.AND P0, PT, R0, UR4, PT ;  /* 0x0000000400007c0c */ /* 0x000fda000bf06070 */
[----:B------:R-:W-:Y:S05]  /*0080*/  @P0 EXIT ;  /* 0x000000000000094d */ /* 0x000fea0003800000 */
[----:B------:R-:W-:Y:S01]  /*0090*/  LOP3.LUT P0, RZ, R0, 0x3, RZ, 0xc0, !PT ;  /* 0x0000000300ff7812 */ /* 0x000fe2000780c0ff */
[----:B------:R-:W0:Y:S01]  /*00a0*/  LDCU.64 UR8, c[0x0][0x358] ;  /* 0x00006b00ff0877ac */ /* 0x000e220008000a00 */
[----:B------:R-:W-:Y:S01]  /*00b0*/  BSSY.RECONVERGENT B0, `(.L_x_0) ;  /* 0x0000018000007945 */ /* 0x000fe20003800200 */
[----:B------:R-:W-:-:S10]  /*00c0*/  SHF.R.U32.HI R4, RZ, 0x2, R0 ;  /* 0x00000002ff047819 */ /* 0x000fd40000011600 */
[----:B------:R-:W-:Y:S05]  /*00d0*/  @P0 BRA `(.L_x_1) ;  /* 0x0000000000140947 */ /* 0x000fea0003800000 */
[----:B------:R-:W1:Y:S01]  /*00e0*/  LDC.64 R2, c[0x0][0x380] ;  /* 0x0000e000ff027b82 */ /* 0x000e620000000a00 */
[----:B------:R-:W-:-:S04]  /*00f0*/  IMAD.SHL.U32 R5, R4, 0x2, RZ ;  /* 0x0000000204057824 */ /* 0x000fc800078e00ff */
[----:B-1----:R-:W-:-:S05]  /*0100*/  IMAD.WIDE.U32 R2, R5, 0x4, R2 ;  /* 0x0000000405027825 */ /* 0x002fca00078e0002 */
[----:B0-----:R0:W5:Y:S01]  /*0110*/  LDG.E R5, desc[UR8][R2.64+0x4] ;  /* 0x0000040802057981 */ /* 0x001162000c1e1900 */
[----:B------:R-:W-:Y:S05]  /*0120*/  BRA `(.L_x_2) ;  /* 0x0000000000407947 */ /* 0x000fea0003800000 */
.L_x_1:
[----:B------:R-:W-:-:S04]  /*0130*/  LOP3.LUT R5, R0, 0x80000003, RZ, 0xc0, !PT ;  /* 0x8000000300057812 */ /* 0x000fc800078ec0ff */
[----:B------:R-:W-:-:S13]  /*0140*/  ISETP.NE.AND P0, PT, R5, 0x2, PT ;  /* 0x000000020500780c */ /* 0x000fda0003f05270 */
[----:B------:R-:W-:Y:S05]  /*0150*/  @!P0 BRA `(.L_x_3) ;  /* 0x0000000000208947 */ /* 0x000fea0003800000 */
[----:B------:R-:W1:Y:S01]  /*0160*/  LDC.64 R2, c[0x0][0x380] ;  /* 0x0000e000ff027b82 */ /* 0x000e620000000a00 */
[----:B------:R-:W-:Y:S01]  /*0170*/  ISETP.NE.AND P0, PT, R5, 0x1, PT ;  /* 0x000000010500780c */ /* 0x000fe20003f05270 */
[----:B------:R-:W-:-:S04]  /*0180*/  IMAD.SHL.U32 R5, R4, 0x2, RZ ;  /* 0x0000000204057824 */ /* 0x000fc800078e00ff */
[----:B-1----:R-:W-:-:S08]  /*0190*/  IMAD.WIDE.U32 R2, R5, 0x4, R2 ;  /* 0x0000000405027825 */ /* 0x002fd000078e0002 */
[----:B0-----:R-:W2:Y:S02]  /*01a0*/  @!P0 LDG.E R5, desc[UR8][R2.64+0x4] ;  /* 0x0000040802058981 */ /* 0x001ea4000c1e1900 */
[----:B--2---:R-:W-:-:S06]  /*01b0*/  @!P0 LOP3.LUT R5, R5, 0x7fffffff, RZ, 0x3c, !PT ;  /* 0x7fffffff05058812 */ /* 0x004fcc00078e3cff */
[----:B------:R1:W5:Y:S01]  /*01c0*/  @P0 LDG.E R5, desc[UR8][R2.64] ;  /* 0x0000000802050981 */ /* 0x000362000c1e1900 */
[----:B------:R-:W-:Y:S05]  /*01d0*/  BRA `(.L_x_2) ;  /* 0x0000000000147947 */ /* 0x000fea0003800000 */
.L_x_3:
[----:B------:R-:W1:Y:S01]  /*01e0*/  LDC.64 R2, c[0x0][0x380] ;  /* 0x0000e000ff027b82 */ /* 0x000e620000000a00 */
[----:B------:R-:W-:-:S04]  /*01f0*/  IMAD.SHL.U32 R5, R4, 0x2, RZ ;  /* 0x0000000204057824 */ /* 0x000fc800078e00ff */
[----:B-1----:R-:W-:-:S06]  /*0200*/  IMAD.WIDE.U32 R2, R5, 0x4, R2 ;  /* 0x0000000405027825 */ /* 0x002fcc00078e0002 */
[----:B0-----:R-:W2:Y:S02]  /*0210*/  LDG.E R2, desc[UR8][R2.64] ;  /* 0x0000000802027981 */ /* 0x001ea4000c1e1900 */
[----:B--2---:R-:W-:-:S07]  /*0220*/  LOP3.LUT R5, R2, 0x7fffffff, RZ, 0x3c, !PT ;  /* 0x7fffffff02057812 */ /* 0x004fce00078e3cff */
.L_x_2:
[----:B------:R-:W-:Y:S05]  /*0230*/  BSYNC.RECONVERGENT B0 ;  /* 0x0000000000007941 */ /* 0x000fea0003800200 */
.L_x_0:
[----:B------:R-:W2:Y:S01]  /*0240*/  LDC.64 R10, c[0x0][0x3a0] ;  /* 0x0000e800ff0a7b82 */ /* 0x000ea20000000a00 */
[----:B------:R-:W-:Y:S01]  /*0250*/  IMAD.SHL.U32 R13, R0, 0x2, RZ ;  /* 0x00000002000d7824 */ /* 0x000fe200078e00ff */
[----:B------:R-:W3:Y:S06]  /*0260*/  LDCU.128 UR12, c[0x0][0x3b0] ;  /* 0x00007600ff0c77ac */ /* 0x000eec0008000c00 */
[----:B------:R-:W4:Y:S08]  /*0270*/  LDC.64 R8, c[0x0][0x390] ;  /* 0x0000e400ff087b82 */ /* 0x000f300000000a00 */
[----:B------:R-:W3:Y:S01]  /*0280*/  LDC.64 R14, c[0x0][0x398] ;  /* 0x0000e600ff0e7b82 */ /* 0x000ee20000000a00 */
[----:B--2---:R-:W-:-:S07]  /*0290*/  IMAD.WIDE.U32 R10, R13, 0x4, R10 ;  /* 0x000000040d0a7825 */ /* 0x004fce00078e000a */
[----:B------:R-:W2:Y:S01]  /*02a0*/  LDC.64 R16, c[0x0][0x3a8] ;  /* 0x0000ea00ff107b82 */ /* 0x000ea20000000a00 */
[----:B------:R-:W2:Y:S04]  /*02b0*/  LDG.E R4, desc[UR8][R10.64+0x4] ;  /* 0x000004080a047981 */ /* 0x000ea8000c1e1900 */
[----:B01----:R-:W2:Y:S01]  /*02c0*/  LDG.E R3, desc[UR8][R10.64] ;  /* 0x000000080a037981 */ /* 0x003ea2000c1e1900 */
[----:B----4-:R-:W-:-:S05]  /*02d0*/  IMAD.WIDE.U32 R8, R13, 0x4, R8 ;  /* 0x000000040d087825 */ /* 0x010fca00078e0008 */
[----:B------:R-:W4:Y:S04]  /*02e0*/  LDG.E R7, desc[UR8][R8.64+0x4] ;  /* 0x0000040808077981 */ /* 0x000f28000c1e1900 */
[----:B------:R-:W4:Y:S01]  /*02f0*/  LDG.E R12, desc[UR8][R8.64] ;  /* 0x00000008080c7981 */ /* 0x000f22000c1e1900 */
[----:B---3--:R-:W-:-:S04]  /*0300*/  IMAD.WIDE.U32 R14, R13, 0x4, R14 ;  /* 0x000000040d0e7825 */ /* 0x008fc800078e000e */
[----:B--2---:R-:W-:Y:S01]  /*0310*/  IMAD.WIDE.U32 R16, R13, 0x4, R16 ;  /* 0x000000040d107825 */ /* 0x004fe200078e0010 */
[----:B------:R-:W2:Y:S04]  /*0320*/  LDG.E R2, desc[UR8][R14.64+0x4] ;  /* 0x000004080e027981 */ /* 0x000ea8000c1e1900 */
[----:B------:R-:W3:Y:S04]  /*0330*/  LDG.E R25, desc[UR8][R16.64+0x4] ;  /* 0x0000040810197981 */ /* 0x000ee8000c1e1900 */
[----:B------:R0:W3:Y:S04]  /*0340*/  LDG.E R23, desc[UR8][R14.64] ;  /* 0x000000080e177981 */ /* 0x0000e8000c1e1900 */
[----:B------:R1:W3:Y:S01]  /*0350*/  LDG.E R6, desc[UR8][R16.64] ;  /* 0x0000000810067981 */ /* 0x0002e2000c1e1900 */
[----:B------:R-:W-:Y:S01]  /*0360*/  UMOV UR4, URZ ;  /* 0x000000ff00047c82 */ /* 0x000fe20008000000 */
[----:B------:R-:W-:Y:S01]  /*0370*/  UMOV UR6, URZ ;  /* 0x000000ff00067c82 */ /* 0x000fe20008000000 */
[----:B------:R-:W-:Y:S01]  /*0380*/  UMOV UR7, URZ ;  /* 0x000000ff00077c82 */ /* 0x000fe20008000000 */
[----:B------:R-:W-:Y:S01]  /*0390*/  UMOV UR5, URZ ;  /* 0x000000ff00057c82 */ /* 0x000fe20008000000 */
[----:B------:R-:W-:-:S04]  /*03a0*/  LOP3.LUT R18, R4, 0x7fffffff, RZ, 0x3c, !PT ;  /* 0x7fffffff04127812 */ /* 0x000fc800078e3cff */
[----:B------:R-:W-:-:S05]  /*03b0*/  IADD3 R18, P0, PT, R3, R18, RZ ;  /* 0x0000001203127210 */ /* 0x000fca0007f1e0ff */
[----:B------:R-:W-:Y:S01]  /*03c0*/  IMAD.X R19, RZ, RZ, RZ, P0 ;  /* 0x000000ffff137224 */ /* 0x000fe200000e06ff */
[----:B----4-:R-:W-:Y:S01]  /*03d0*/  LOP3.LUT R21, R7, 0x7fffffff, RZ, 0x3c, !PT ;  /* 0x7fffffff07157812 */ /* 0x010fe200078e3cff */
[----:B------:R-:W-:Y:S01]  /*03e0*/  IMAD.WIDE.U32 R10, R18, 0x5, RZ ;  /* 0x00000005120a7825 */ /* 0x000fe200078e00ff */
[----:B------:R-:W-:-:S03]  /*03f0*/  IADD3 R7, P0, PT, R12, R7, RZ ;  /* 0x000000070c077210 */ /* 0x000fc60007f1e0ff */
[----:B------:R-:W-:-:S04]  /*0400*/  IMAD.WIDE.U32 R8, R19, 0x5, RZ ;  /* 0x0000000513087825 */ /* 0x000fc800078e00ff */
[----:B0-----:R-:W-:-:S04]  /*0410*/  IMAD.WIDE.U32 R14, R7, 0x5, RZ ;  /* 0x00000005070e7825 */ /* 0x001fc800078e00ff */
[----:B------:R-:W-:-:S05]  /*0420*/  IMAD.WIDE.U32 R8, P1, R18, 0x2, R8 ;  /* 0x0000000212087825 */ /* 0x000fca0007820008 */
[----:B------:R-:W-:Y:S02]  /*0430*/  IADD3.X R13, PT, PT, RZ, RZ, RZ, P1, !PT ;  /* 0x000000ffff0d7210 */ /* 0x000fe40000ffe4ff */
[----:B------:R-:W-:Y:S01]  /*0440*/  IADD3 R10, P1, PT, R12, R21, RZ ;  /* 0x000000150c0a7210 */ /* 0x000fe20007f3e0ff */
[----:B------:R-:W-:Y:S01]  /*0450*/  IMAD.MOV.U32 R12, RZ, RZ, R9 ;  /* 0x000000ffff0c7224 */ /* 0x000fe200078e0009 */
[----:B------:R-:W-:Y:S01]  /*0460*/  IADD3 RZ, P2, PT, R11, R8, RZ ;  /* 0x000000080bff7210 */ /* 0x000fe20007f5e0ff */
[----:B------:R-:W-:Y:S02]  /*0470*/  IMAD.X R21, RZ, RZ, RZ, P0 ;  /* 0x000000ffff157224 */ /* 0x000fe400000e06ff */
[----:B------:R-:W-:Y:S02]  /*0480*/  IMAD.X R11, RZ, RZ, RZ, P1 ;  /* 0x000000ffff0b7224 */ /* 0x000fe400008e06ff */
[----:B------:R-:W-:-:S04]  /*0490*/  IMAD.WIDE.U32.X R12, R19, 0x2, R12, P2 ;  /* 0x00000002130c7825 */ /* 0x000fc800010e040c */
[----:B-1----:R-:W-:-:S04]  /*04a0*/  IMAD.WIDE.U32 R16, R21, 0x5, RZ ;  /* 0x0000000515107825 */ /* 0x002fc800078e00ff */
[----:B------:R-:W-:-:S04]  /*04b0*/  IMAD.WIDE.U32 R18, R12, -0x7fffffff, R18 ;  /* 0x800000010c127825 */ /* 0x000fc800078e0012 */
[----:B------:R-:W-:Y:S02]  /*04c0*/  IMAD R13, R13, -0x7fffffff, RZ ;  /* 0x800000010d0d7824 */ /* 0x000fe400078e02ff */
[----:B------:R-:W-:-:S03]  /*04d0*/  IMAD.WIDE.U32 R8, R11, 0x5, RZ ;  /* 0x000000050b087825 */ /* 0x000fc600078e00ff */
[----:B------:R-:W-:Y:S01]  /*04e0*/  IADD3 R12, PT, PT, R19, -R12, R13 ;  /* 0x8000000c130c7210 */ /* 0x000fe20007ffe00d */
[----:B------:R-:W-:-:S04]  /*04f0*/  IMAD.WIDE.U32 R16, R7, 0x2, R16 ;  /* 0x0000000207107825 */ /* 0x000fc800078e0010 */
[----:B------:R-:W-:Y:S01]  /*0500*/  IMAD.WIDE.U32 R8, P1, R10, 0x2, R8 ;  /* 0x000000020a087825 */ /* 0x000fe20007820008 */
[----:B------:R-:W-:-:S03]  /*0510*/  IADD3 RZ, P0, PT, R15, R16, RZ ;  /* 0x000000100fff7210 */ /* 0x000fc60007f1e0ff */
[----:B------:R-:W-:Y:S01]  /*0520*/  IMAD.WIDE.U32 R14, R10, 0x5, RZ ;  /* 0x000000050a0e7825 */ /* 0x000fe200078e00ff */
[----:B--2---:R-:W-:-:S03]  /*0530*/  LOP3.LUT R14, R2, 0x7fffffff, RZ, 0x3c, !PT ;  /* 0x7fffffff020e7812 */ /* 0x004fc600078e3cff */
[----:B-----5:R-:W-:-:S04]  /*0540*/  IMAD.WIDE.U32 R18, R18, R5, RZ ;  /* 0x0000000512127225 */ /* 0x020fc800078e00ff */
[----:B------:R-:W-:Y:S01]  /*0550*/  IMAD R27, R12, R5, RZ ;  /* 0x000000050c1b7224 */ /* 0x000fe200078e02ff */
[----:B------:R-:W-:Y:S01]  /*0560*/  MOV R12, R9 ;  /* 0x00000009000c7202 */ /* 0x000fe20000000f00 */
[----:B------:R-:W-:Y:S01]  /*0570*/  IMAD.X R22, R21, 0x2, R17, P0 ;  /* 0x0000000215167824 */ /* 0x000fe200000e0611 */
[----:B------:R-:W-:Y:S01]  /*0580*/  IADD3 RZ, P0, PT, R15, R8, RZ ;  /* 0x000000080fff7210 */ /* 0x000fe20007f1e0ff */
[----:B------:R-:W-:Y:S01]  /*0590*/  IMAD.X R13, RZ, RZ, RZ, P1 ;  /* 0x000000ffff0d7224 */ /* 0x000fe200008e06ff */
[----:B---3--:R-:W-:Y:S01]  /*05a0*/  LOP3.LUT R15, R25, 0x7fffffff, RZ, 0x3c, !PT ;  /* 0x7fffffff190f7812 */ /* 0x008fe200078e3cff */
[----:B------:R-:W-:Y:S02]  /*05b0*/  IMAD.IADD R17, R19, 0x1, R27 ;  /* 0x0000000113117824 */ /* 0x000fe400078e021b */
[----:B------:R-:W-:Y:S01]  /*05c0*/  IMAD.WIDE.U32.X R8, R11, 0x2, R12, P0 ;  /* 0x000000020b087825 */ /* 0x000fe200000e040c */
[----:B------:R-:W-:Y:S02]  /*05d0*/  IADD3 R14, P0, PT, R23, R14, RZ ;  /* 0x0000000e170e7210 */ /* 0x000fe40007f1e0ff */
[----:B------:R-:W-:Y:S01]  /*05e0*/  SHF.R.U64 R13, R18, 0x1f, R17 ;  /* 0x0000001f120d7819 */ /* 0x000fe20000001211 */
[----:B------:R-:W-:Y:S01]  /*05f0*/  IMAD R9, R9, -0x7fffffff, RZ ;  /* 0x8000000109097824 */ /* 0x000fe200078e02ff */
[----:B------:R-:W-:Y:S01]  /*0600*/  IADD3 R12, P1, PT, R6, R15, RZ ;  /* 0x0000000f060c7210 */ /* 0x000fe20007f3e0ff */
[----:B------:R-:W-:Y:S01]  /*0610*/  IMAD.WIDE.U32 R10, R8, -0x7fffffff, R10 ;  /* 0x80000001080a7825 */ /* 0x000fe200078e000a */
[----:B------:R-:W-:-:S03]  /*0620*/  IADD3 R16, P2, PT, R13, R18, RZ ;  /* 0x000000120d107210 */ /* 0x000fc60007f5e0ff */
[----:B------:R-:W-:Y:S01]  /*0630*/  IMAD.X R15, RZ, RZ, RZ, P0 ;  /* 0x000000ffff0f7224 */ /* 0x000fe200000e06ff */
[----:B------:R-:W-:Y:S01]  /*0640*/  LEA.HI.X R17, R17, R17, RZ, 0x1, P2 ;  /* 0x0000001111117211 */ /* 0x000fe200010f0cff */
[----:B------:R-:W-:Y:S01]  /*0650*/  IMAD.X R13, RZ, RZ, RZ, P1 ;  /* 0x000000ffff0d7224 */ /* 0x000fe200008e06ff */
[----:B------:R-:W-:Y:S01]  /*0660*/  IADD3 R24, PT, PT, R11, -R8, R9 ;  /* 0x800000080b187210 */ /* 0x000fe20007ffe009 */
[----:B------:R-:W-:Y:S01]  /*0670*/  IMAD.WIDE.U32 R8, R15, 0x5, RZ ;  /* 0x000000050f087825 */ /* 0x000fe200078e00ff */
[----:B------:R-:W-:-:S03]  /*0680*/  SHF.R.U64 R11, R16, 0x1f, R17 ;  /* 0x0000001f100b7819 */ /* 0x000fc60000001211 */
[----:B------:R-:W-:-:S04]  /*0690*/  IMAD.WIDE.U32 R16, R13, 0x5, RZ ;  /* 0x000000050d107825 */ /* 0x000fc800078e00ff */
[----:B------:R-:W-:-:S04]  /*06a0*/  IMAD.WIDE.U32 R20, R14, 0x5, RZ ;  /* 0x000000050e147825 */ /* 0x000fc800078e00ff */
[----:B------:R-:W-:-:S04]  /*06b0*/  IMAD.WIDE.U32 R8, P1, R14, 0x2, R8 ;  /* 0x000000020e087825 */ /* 0x000fc80007820008 */
[----:B------:R-:W-:Y:S01]  /*06c0*/  IMAD.IADD R11, R11, 0x1, R18 ;  /* 0x000000010b0b7824 */ /* 0x000fe200078e0212 */
[----:B------:R-:W-:Y:S01]  /*06d0*/  IADD3 RZ, P0, PT, R21, R8, RZ ;  /* 0x0000000815ff7210 */ /* 0x000fe20007f1e0ff */
[----:B------:R-:W-:-:S04]  /*06e0*/  IMAD.WIDE.U32 R16, P2, R12, 0x2, R16 ;  /* 0x000000020c107825 */ /* 0x000fc80007840010 */
[----:B------:R-:W-:Y:S01]  /*06f0*/  IMAD.WIDE.U32 R18, R12, 0x5, RZ ;  /* 0x000000050c127825 */ /* 0x000fe200078e00ff */
[----:B------:R-:W-:-:S03]  /*0700*/  MOV R20, R17 ;  /* 0x0000001100147202 */ /* 0x000fc60000000f00 */
[----:B------:R-:W-:Y:S01]  /*0710*/  IMAD.X R21, RZ, RZ, RZ, P2 ;  /* 0x000000ffff157224 */ /* 0x000fe200010e06ff */
[----:B------:R-:W-:Y:S01]  /*0720*/  IADD3 RZ, P2, PT, R19, R16, RZ ;  /* 0x0000001013ff7210 */ /* 0x000fe20007f5e0ff */
[----:B------:R-:W-:Y:S02]  /*0730*/  IMAD R27, R24, R5, RZ ;  /* 0x00000005181b7224 */ /* 0x000fe400078e02ff */
[----:B------:R-:W-:Y:S02]  /*0740*/  IMAD.MOV.U32 R18, RZ, RZ, R9 ;  /* 0x000000ffff127224 */ /* 0x000fe400078e0009 */
[----:B------:R-:W-:-:S04]  /*0750*/  IMAD.WIDE.U32.X R20, R13, 0x2, R20, P2 ;  /* 0x000000020d147825 */ /* 0x000fc800010e0414 */
[----:B------:R-:W-:Y:S02]  /*0760*/  IMAD R17, R21, -0x7fffffff, RZ ;  /* 0x8000000115117824 */ /* 0x000fe400078e02ff */
[----:B------:R-:W-:-:S04]  /*0770*/  IMAD.WIDE.U32 R12, R20, -0x7fffffff, R12 ;  /* 0x80000001140c7825 */ /* 0x000fc800078e000c */
[----:B------:R-:W-:Y:S01]  /*0780*/  IMAD R7, R22, -0x7fffffff, R7 ;  /* 0x8000000116077824 */ /* 0x000fe200078e0207 */
[----:B------:R-:W-:Y:S01]  /*0790*/  IADD3 R20, PT, PT, R13, -R20, R17 ;  /* 0x800000140d147210 */ /* 0x000fe20007ffe011 */
[----:B------:R-:W-:-:S04]  /*07a0*/  IMAD.WIDE.U32 R16, R10, R5, RZ ;  /* 0x000000050a107225 */ /* 0x000fc800078e00ff */
[----:B------:R-:W-:Y:S02]  /*07b0*/  IMAD.IADD R27, R17, 0x1, R27 ;  /* 0x00000001111b7824 */ /* 0x000fe400078e021b */
[----:B------:R-:W-:-:S03]  /*07c0*/  IMAD.WIDE.U32 R12, R12, R5, RZ ;  /* 0x000000050c0c7225 */ /* 0x000fc600078e00ff */
[----:B------:R-:W-:Y:S01]  /*07d0*/  SHF.R.U64 R19, R16, 0x1f, R27 ;  /* 0x0000001f10137819 */ /* 0x000fe2000000121b */
[----:B------:R-:W-:-:S04]  /*07e0*/  IMAD R21, R20, R5, RZ ;  /* 0x0000000514157224 */ /* 0x000fc800078e02ff */
[----:B------:R-:W-:Y:S01]  /*07f0*/  IMAD.IADD R17, R13, 0x1, R21 ;  /* 0x000000010d117824 */ /* 0x000fe200078e0215 */
[----:B------:R-:W-:Y:S01]  /*0800*/  IADD3 R13, P2, PT, R19, R16, RZ ;  /* 0x00000010130d7210 */ /* 0x000fe20007f5e0ff */
[----:B------:R-:W-:-:S03]  /*0810*/  IMAD.X R19, RZ, RZ, RZ, P1 ;  /* 0x000000ffff137224 */ /* 0x000fc600008e06ff */
[----:B------:R-:W-:Y:S02]  /*0820*/  SHF.R.U64 R21, R12, 0x1f, R17 ;  /* 0x0000001f0c157819 */ /* 0x000fe40000001211 */
[----:B------:R-:W-:Y:S02]  /*0830*/  LEA.HI.X R8, R27, R27, RZ, 0x1, P2 ;  /* 0x0000001b1b087211 */ /* 0x000fe400010f0cff */
[----:B------:R-:W-:Y:S02]  /*0840*/  IADD3 R21, P2, PT, R21, R12, RZ ;  /* 0x0000000c15157210 */ /* 0x000fe40007f5e0ff */
[----:B------:R-:W-:Y:S02]  /*0850*/  SHF.R.U64 R13, R13, 0x1f, R8 ;  /* 0x0000001f0d0d7819 */ /* 0x000fe40000001208 */
[----:B------:R-:W-:Y:S02]  /*0860*/  LEA.HI.X R8, R17, R17, RZ, 0x1, P2 ;  /* 0x0000001111087211 */ /* 0x000fe400010f0cff */
[----:B------:R-:W-:Y:S01]  /*0870*/  LOP3.LUT R17, R11, 0x7fffffff, RZ, 0xc0, !PT ;  /* 0x7fffffff0b117812 */ /* 0x000fe200078ec0ff */
[----:B------:R-:W-:Y:S01]  /*0880*/  IMAD.IADD R16, R13, 0x1, R16 ;  /* 0x000000010d107824 */ /* 0x000fe200078e0210 */
[----:B------:R-:W-:Y:S01]  /*0890*/  SHF.R.U64 R21, R21, 0x1f, R8 ;  /* 0x0000001f15157819 */ /* 0x000fe20000001208 */
[----:B------:R-:W-:-:S03]  /*08a0*/  IMAD.WIDE.U32.X R8, R15, 0x2, R18, P0 ;  /* 0x000000020f087825 */ /* 0x000fc600000e0412 */
[----:B------:R-:W-:Y:S01]  /*08b0*/  LOP3.LUT R16, R16, 0x7fffffff, RZ, 0xc0, !PT ;  /* 0x7fffffff10107812 */ /* 0x000fe200078ec0ff */
[----:B------:R-:W-:-:S04]  /*08c0*/  IMAD.WIDE.U32 R10, R17, UR14, RZ ;  /* 0x0000000e110a7c25 */ /* 0x000fc8000f8e00ff */
[----:B------:R-:W-:Y:S01]  /*08d0*/  IMAD.IADD R12, R21, 0x1, R12 ;  /* 0x00000001150c7824 */ /* 0x000fe200078e020c */
[----:B------:R-:W-:Y:S01]  /*08e0*/  IADD3 R19, PT, PT, R11, UR4, RZ ;  /* 0x000000040b137c10 */ /* 0x000fe2000fffe0ff */
[----:B------:R-:W-:Y:S02]  /*08f0*/  IMAD R21, R9, -0x7fffffff, RZ ;  /* 0x8000000109157824 */ /* 0x000fe400078e02ff */
[----:B------:R-:W-:Y:S01]  /*0900*/  IMAD.WIDE.U32 R14, R8, -0x7fffffff, R14 ;  /* 0x80000001080e7825 */ /* 0x000fe200078e000e */
[----:B------:R-:W-:Y:S02]  /*0910*/  LOP3.LUT R11, R12, 0x7fffffff, RZ, 0xc0, !PT ;  /* 0x7fffffff0c0b7812 */ /* 0x000fe400078ec0ff */
[----:B------:R-:W-:Y:S02]  /*0920*/  SHF.R.U64 R13, R10, 0x1f, R19 ;  /* 0x0000001f0a0d7819 */ /* 0x000fe40000001213 */
[----:B------:R-:W-:Y:S02]  /*0930*/  IADD3 R18, PT, PT, R15, -R8, R21 ;  /* 0x800000080f127210 */ /* 0x000fe40007ffe015 */
[----:B------:R-:W-:Y:S01]  /*0940*/  IADD3 R9, P0, PT, R13, R10, RZ ;  /* 0x0000000a0d097210 */ /* 0x000fe20007f1e0ff */
[----:B------:R-:W-:-:S03]  /*0950*/  IMAD.WIDE.U32 R12, R11, UR15, RZ ;  /* 0x0000000f0b0c7c25 */ /* 0x000fc6000f8e00ff */
[----:B------:R-:W-:Y:S01]  /*0960*/  LEA.HI.X R20, R19, R19, RZ, 0x1, P0 ;  /* 0x0000001313147211 */ /* 0x000fe200000f0cff */
[----:B------:R-:W-:-:S03]  /*0970*/  VIADD R19, R13, UR6 ;  /* 0x000000060d137c36 */ /* 0x000fc60008000000 */
[----:B------:R-:W-:Y:S01]  /*0980*/  SHF.R.U64 R15, R9, 0x1f, R20 ;  /* 0x0000001f090f7819 */ /* 0x000fe20000001214 */
[----:B------:R-:W-:Y:S01]  /*0990*/  IMAD.WIDE.U32 R8, R11, UR14, RZ ;  /* 0x0000000e0b087c25 */ /* 0x000fe2000f8e00ff */
[----:B------:R-:W-:-:S03]  /*09a0*/  SHF.R.U64 R13, R12, 0x1f, R19 ;  /* 0x0000001f0c0d7819 */ /* 0x000fc60000001213 */
[----:B------:R-:W-:Y:S01]  /*09b0*/  VIADD R9, R9, UR6 ;  /* 0x0000000609097c36 */ /* 0x000fe20008000000 */
[----:B------:R-:W-:Y:S01]  /*09c0*/  IADD3 R13, P0, PT, R13, R12, RZ ;  /* 0x0000000c0d0d7210 */ /* 0x000fe20007f1e0ff */
[----:B------:R-:W-:Y:S02]  /*09d0*/  IMAD.IADD R10, R15, 0x1, R10 ;  /* 0x000000010f0a7824 */ /* 0x000fe400078e020a */
[----:B------:R-:W-:-:S03]  /*09e0*/  IMAD.WIDE.U32 R14, R14, R5, RZ ;  /* 0x000000050e0e7225 */ /* 0x000fc600078e00ff */
[----:B------:R-:W-:Y:S01]  /*09f0*/  LOP3.LUT R10, R10, 0x7fffffff, RZ, 0xc0, !PT ;  /* 0x7fffffff0a0a7812 */ /* 0x000fe200078ec0ff */
[----:B------:R-:W-:Y:S01]  /*0a00*/  IMAD R5, R18, R5, RZ ;  /* 0x0000000512057224 */ /* 0x000fe200078e02ff */
[----:B------:R-:W-:Y:S02]  /*0a10*/  LEA.HI.X R18, R19, R19, RZ, 0x1, P0 ;  /* 0x0000001313127211 */ /* 0x000fe400000f0cff */
[----:B------:R-:W-:Y:S01]  /*0a20*/  SHF.R.U64 R19, R8, 0x1f, R9 ;  /* 0x0000001f08137819 */ /* 0x000fe20000001209 */
[----:B------:R-:W-:Y:S01]  /*0a30*/  IMAD.IADD R5, R15, 0x1, R5 ;  /* 0x000000010f057824 */ /* 0x000fe200078e0205 */
[----:B------:R-:W-:Y:S02]  /*0a40*/  SHF.R.U64 R27, R13, 0x1f, R18 ;  /* 0x0000001f0d1b7819 */ /* 0x000fe40000001212 */
[----:B------:R-:W-:Y:S01]  /*0a50*/  IADD3 R13, P1, PT, R19, R8, RZ ;  /* 0x00000008130d7210 */ /* 0x000fe20007f3e0ff */
[----:B------:R-:W-:Y:S01]  /*0a60*/  IMAD.WIDE.U32 R18, R17, UR15, RZ ;  /* 0x0000000f11127c25 */ /* 0x000fe2000f8e00ff */
[----:B------:R-:W-:-:S02]  /*0a70*/  IADD3 R3, P0, PT, R3, R4, RZ ;  /* 0x0000000403037210 */ /* 0x000fc40007f1e0ff */
[----:B------:R-:W-:Y:S01]  /*0a80*/  LEA.HI.X R4, R9, R9, RZ, 0x1, P1 ;  /* 0x0000000909047211 */ /* 0x000fe200008f0cff */
[----:B------:R-:W-:Y:S01]  /*0a90*/  VIADD R21, R19, UR7 ;  /* 0x0000000713157c36 */ /* 0x000fe20008000000 */
[----:B------:R-:W-:Y:S01]  /*0aa0*/  IADD3 R9, PT, PT, R27, R12, RZ ;  /* 0x0000000c1b097210 */ /* 0x000fe20007ffe0ff */
[----:B------:R-:W-:Y:S01]  /*0ab0*/  IMAD.X R19, RZ, RZ, RZ, P0 ;  /* 0x000000ffff137224 */ /* 0x000fe200000e06ff */
[----:B------:R-:W-:Y:S02]  /*0ac0*/  SHF.R.U64 R13, R13, 0x1f, R4 ;  /* 0x0000001f0d0d7819 */ /* 0x000fe40000001204 */
[----:B------:R-:W-:Y:S02]  /*0ad0*/  SHF.R.U64 R27, R18, 0x1f, R21 ;  /* 0x0000001f121b7819 */ /* 0x000fe40000001215 */
[----:B------:R-:W-:Y:S01]  /*0ae0*/  IADD3 R4, P0, PT, R23, R2, RZ ;  /* 0x0000000217047210 */ /* 0x000fe20007f1e0ff */
[----:B------:R-:W-:Y:S01]  /*0af0*/  IMAD.IADD R8, R13, 0x1, R8 ;  /* 0x000000010d087824 */ /* 0x000fe200078e0208 */
[----:B------:R-:W-:Y:S01]  /*0b00*/  IADD3 R15, P1, PT, R27, R18, RZ ;  /* 0x000000121b0f7210 */ /* 0x000fe20007f3e0ff */
[----:B------:R-:W-:Y:S01]  /*0b10*/  IMAD.WIDE.U32 R12, R19, 0x5, RZ ;  /* 0x00000005130c7825 */ /* 0x000fe200078e00ff */
[----:B------:R-:W-:-:S02]  /*0b20*/  SHF.R.U64 R23, R14, 0x1f, R5 ;  /* 0x0000001f0e177819 */ /* 0x000fc40000001205 */
[----:B------:R-:W-:Y:S02]  /*0b30*/  LEA.HI.X R20, R21, R21, RZ, 0x1, P1 ;  /* 0x0000001515147211 */ /* 0x000fe400008f0cff */
[----:B------:R-:W-:Y:S01]  /*0b40*/  IADD3 R2, P1, PT, R23, R14, RZ ;  /* 0x0000000e17027210 */ /* 0x000fe20007f3e0ff */
[----:B------:R-:W-:Y:S01]  /*0b50*/  IMAD.WIDE.U32 R12, R3, 0x2, R12 ;  /* 0x00000002030c7825 */ /* 0x000fe200078e000c */
[----:B------:R-:W-:Y:S02]  /*0b60*/  SHF.R.U64 R15, R15, 0x1f, R20 ;  /* 0x0000001f0f0f7819 */ /* 0x000fe40000001214 */
[----:B------:R-:W-:Y:S01]  /*0b70*/  LOP3.LUT R9, R9, 0x7fffffff, RZ, 0xc, !PT ;  /* 0x7fffffff09097812 */ /* 0x000fe200078e0cff */
[----:B------:R-:W-:Y:S01]  /*0b80*/  IMAD.WIDE.U32 R20, R3, 0x5, RZ ;  /* 0x0000000503147825 */ /* 0x000fe200078e00ff */
[----:B------:R-:W-:Y:S02]  /*0b90*/  LEA.HI.X R5, R5, R5, RZ, 0x1, P1 ;  /* 0x0000000505057211 */ /* 0x000fe400008f0cff */
[----:B------:R-:W-:Y:S01]  /*0ba0*/  IADD3 R9, PT, PT, R10, R9, RZ ;  /* 0x000000090a097210 */ /* 0x000fe20007ffe0ff */
[----:B------:R-:W-:Y:S01]  /*0bb0*/  IMAD.IADD R15, R15, 0x1, R18 ;  /* 0x000000010f0f7824 */ /* 0x000fe200078e0212 */
[----:B------:R-:W-:-:S02]  /*0bc0*/  SHF.R.U64 R5, R2, 0x1f, R5 ;  /* 0x0000001f02057819 */ /* 0x000fc40000001205 */
[----:B------:R-:W-:Y:S01]  /*0bd0*/  IADD3 RZ, P1, PT, R21, R12, RZ ;  /* 0x0000000c15ff7210 */ /* 0x000fe20007f3e0ff */
[----:B------:R-:W-:Y:S01]  /*0be0*/  IMAD.HI.U32 R10, R9, 0x3, RZ ;  /* 0x00000003090a7827 */ /* 0x000fe200078e00ff */
[----:B------:R-:W-:Y:S02]  /*0bf0*/  LOP3.LUT R15, R15, 0x7fffffff, RZ, 0xc0, !PT ;  /* 0x7fffffff0f0f7812 */ /* 0x000fe400078ec0ff */
[----:B------:R-:W-:Y:S01]  /*0c00*/  LOP3.LUT R8, R8, 0x7fffffff, RZ, 0xc0, !PT ;  /* 0x7fffffff08087812 */ /* 0x000fe200078ec0ff */
[----:B------:R-:W-:Y:S02]  /*0c10*/  IMAD.IADD R14, R5, 0x1, R14 ;  /* 0x00000001050e7824 */ /* 0x000fe400078e020e */
[----:B------:R-:W-:Y:S02]  /*0c20*/  IMAD.X R5, RZ, RZ, RZ, P0 ;  /* 0x000000ffff057224 */ /* 0x000fe400000e06ff */
[----:B------:R-:W-:Y:S01]  /*0c30*/  IMAD.X R2, R19, 0x2, R13, P1 ;  /* 0x0000000213027824 */ /* 0x000fe200008e060d */
[-C--:B------:R-:W-:Y:S01]  /*0c40*/  IADD3 R19, PT, PT, R9, -R10.reuse, RZ ;  /* 0x8000000a09137210 */ /* 0x080fe20007ffe0ff */
[----:B------:R-:W-:Y:S01]  /*0c50*/  IMAD.IADD R8, R15, 0x1, R8 ;  /* 0x000000010f087824 */ /* 0x000fe200078e0208 */
[----:B------:R-:W-:Y:S01]  /*0c60*/  IADD3 R15, P0, PT, R6, R25, RZ ;  /* 0x00000019060f7210 */ /* 0x000fe20007f1e0ff */
[----:B------:R-:W-:Y:S01]  /*0c70*/  IMAD.WIDE.U32 R12, R5, 0x5, RZ ;  /* 0x00000005050c7825 */ /* 0x000fe200078e00ff */
[----:B------:R-:W-:-:S02]  /*0c80*/  LEA.HI R10, R19, R10, RZ, 0x1f ;  /* 0x0000000a130a7211 */ /* 0x000fc400078ff8ff */
[----:B------:R-:W-:Y:S01]  /*0c90*/  LOP3.LUT R14, R14, 0x7fffffff, RZ, 0xc0, !PT ;  /* 0x7fffffff0e0e7812 */ /* 0x000fe200078ec0ff */
[----:B------:R-:W-:-:S04]  /*0ca0*/  IMAD.HI.U32 R25, R8, 0x3, RZ ;  /* 0x0000000308197827 */ /* 0x000fc800078e00ff */
[----:B------:R-:W-:-:S04]  /*0cb0*/  IMAD.WIDE.U32 R18, R16, UR12, RZ ;  /* 0x0000000c10127c25 */ /* 0x000fc8000f8e00ff */
[----:B------:R-:W-:-:S04]  /*0cc0*/  IMAD.WIDE.U32 R20, R4, 0x5, RZ ;  /* 0x0000000504147825 */ /* 0x000fc800078e00ff */
[----:B------:R-:W-:-:S04]  /*0cd0*/  IMAD.WIDE.U32 R12, P2, R4, 0x2, R12 ;  /* 0x00000002040c7825 */ /* 0x000fc8000784000c */
[----:B------:R-:W-:Y:S01]  /*0ce0*/  IMAD.IADD R6, R8, 0x1, -R25 ;  /* 0x0000000108067824 */ /* 0x000fe200078e0a19 */
[----:B------:R-:W-:Y:S01]  /*0cf0*/  IADD3 RZ, P1, PT, R21, R12, RZ ;  /* 0x0000000c15ff7210 */ /* 0x000fe20007f3e0ff */
[----:B------:R-:W-:Y:S02]  /*0d00*/  VIADD R23, R19, UR4 ;  /* 0x0000000413177c36 */ /* 0x000fe40008000000 */
[----:B------:R-:W-:Y:S01]  /*0d10*/  IMAD.X R19, RZ, RZ, RZ, P0 ;  /* 0x000000ffff137224 */ /* 0x000fe200000e06ff */
[----:B------:R-:W-:Y:S01]  /*0d20*/  LEA.HI R12, R6, R25, RZ, 0x1f ;  /* 0x00000019060c7211 */ /* 0x000fe200078ff8ff */
[----:B------:R-:W-:Y:S01]  /*0d30*/  IMAD R2, R2, -0x7fffffff, R3 ;  /* 0x8000000102027824 */ /* 0x000fe200078e0203 */
[----:B------:R-:W-:Y:S01]  /*0d40*/  SHF.R.U64 R25, R18, 0x1f, R23 ;  /* 0x0000001f12197819 */ /* 0x000fe20000001217 */
[----:B------:R-:W-:Y:S01]  /*0d50*/  IMAD.WIDE.U32 R20, R19, 0x5, RZ ;  /* 0x0000000513147825 */ /* 0x000fe200078e00ff */
[----:B------:R-:W-:Y:S02]  /*0d60*/  SHF.R.U32.HI R6, RZ, 0x1e, R10 ;  /* 0x0000001eff067819 */ /* 0x000fe4000001160a */
[----:B------:R-:W-:Y:S01]  /*0d70*/  IADD3 R10, P0, PT, R25, R18, RZ ;  /* 0x00000012190a7210 */ /* 0x000fe20007f1e0ff */
[----:B------:R-:W-:-:S03]  /*0d80*/  IMAD.WIDE.U32 R24, R15, 0x5, RZ ;  /* 0x000000050f187825 */ /* 0x000fc600078e00ff */
[----:B------:R-:W-:Y:S01]  /*0d90*/  LEA.HI.X R23, R23, R23, RZ, 0x1, P0 ;  /* 0x0000001717177211 */ /* 0x000fe200000f0cff */
[----:B------:R-:W-:-:S04]  /*0da0*/  IMAD.WIDE.U32 R20, R15, 0x2, R20 ;  /* 0x000000020f147825 */ /* 0x000fc800078e0014 */
[----:B------:R-:W-:Y:S01]  /*0db0*/  IMAD R6, R6, -0x7fffffff, R9 ;  /* 0x8000000106067824 */ /* 0x000fe200078e0209 */
[----:B------:R-:W-:Y:S02]  /*0dc0*/  SHF.R.U32.HI R9, RZ, 0x1e, R12 ;  /* 0x0000001eff097819 */ /* 0x000fe4000001160c */
[----:B------:R-:W-:Y:S01]  /*0dd0*/  IADD3 RZ, P0, PT, R25, R20, RZ ;  /* 0x0000001419ff7210 */ /* 0x000fe20007f1e0ff */
[----:B------:R-:W-:Y:S01]  /*0de0*/  IMAD.SHL.U32 R20, R6, 0x2, RZ ;  /* 0x0000000206147824 */ /* 0x000fe200078e00ff */
[----:B------:R-:W-:Y:S01]  /*0df0*/  SHF.R.U64 R25, R10, 0x1f, R23 ;  /* 0x0000001f0a197819 */ /* 0x000fe20000001217 */
[----:B------:R-:W-:Y:S01]  /*0e00*/  IMAD R10, R9, -0x7fffffff, R8 ;  /* 0x80000001090a7824 */ /* 0x000fe200078e0208 */
[----:B------:R-:W-:Y:S01]  /*0e10*/  SHF.R.U32.HI R23, RZ, 0x1e, R6 ;  /* 0x0000001eff177819 */ /* 0x000fe20000011606 */
[----:B------:R-:W-:Y:S01]  /*0e20*/  IMAD.WIDE.U32 R8, R14, UR13, RZ ;  /* 0x0000000d0e087c25 */ /* 0x000fe2000f8e00ff */
[----:B------:R-:W-:Y:S02]  /*0e30*/  IADD3 R12, PT, PT, R25, R18, RZ ;  /* 0x00000012190c7210 */ /* 0x000fe40007ffe0ff */
[----:B------:R-:W-:Y:S01]  /*0e40*/  LOP3.LUT R18, R23, 0x7fffffff, R20, 0xc8, !PT ;  /* 0x7fffffff17127812 */ /* 0x000fe200078ec814 */
[----:B------:R-:W-:Y:S01]  /*0e50*/  VIADD R25, R9, UR5 ;  /* 0x0000000509197c36 */ /* 0x000fe20008000000 */
[----:B------:R-:W-:Y:S01]  /*0e60*/  SHF.R.U32.HI R20, RZ, 0x1e, R10 ;  /* 0x0000001eff147819 */ /* 0x000fe2000001160a */
[----:B------:R-:W-:Y:S01]  /*0e70*/  IMAD.SHL.U32 R23, R10, 0x2, RZ ;  /* 0x000000020a177824 */ /* 0x000fe200078e00ff */
[----:B------:R-:W-:-:S02]  /*0e80*/  LOP3.LUT R12, R12, 0x7fffffff, RZ, 0xc0, !PT ;  /* 0x7fffffff0c0c7812 */ /* 0x000fc400078ec0ff */
[----:B------:R-:W-:Y:S02]  /*0e90*/  SHF.R.U64 R9, R8, 0x1f, R25 ;  /* 0x0000001f08097819 */ /* 0x000fe40000001219 */
[----:B------:R-:W-:Y:S02]  /*0ea0*/  LOP3.LUT R23, R20, 0x7fffffff, R23, 0xc8, !PT ;  /* 0x7fffffff14177812 */ /* 0x000fe400078ec817 */
[----:B------:R-:W-:-:S03]  /*0eb0*/  IADD3 R9, P3, PT, R9, R8, RZ ;  /* 0x0000000809097210 */ /* 0x000fc60007f7e0ff */
[----:B------:R-:W-:Y:S01]  /*0ec0*/  IMAD.IADD R6, R6, 0x1, R23 ;  /* 0x0000000106067824 */ /* 0x000fe200078e0217 */
[----:B------:R-:W-:-:S04]  /*0ed0*/  LEA.HI.X R20, R25, R25, RZ, 0x1, P3 ;  /* 0x0000001919147211 */ /* 0x000fc800018f0cff */
[----:B------:R-:W-:-:S05]  /*0ee0*/  SHF.R.U64 R9, R9, 0x1f, R20 ;  /* 0x0000001f09097819 */ /* 0x000fca0000001214 */
[----:B------:R-:W-:-:S05]  /*0ef0*/  IMAD.IADD R8, R9, 0x1, R8 ;  /* 0x0000000109087824 */ /* 0x000fca00078e0208 */
[----:B------:R-:W-:Y:S01]  /*0f00*/  LOP3.LUT R25, R8, 0x7fffffff, RZ, 0xc, !PT ;  /* 0x7fffffff08197812 */ /* 0x000fe200078e0cff */
[----:B------:R-:W-:-:S04]  /*0f10*/  IMAD.WIDE.U32 R8, R14, UR12, RZ ;  /* 0x0000000c0e087c25 */ /* 0x000fc8000f8e00ff */
[----:B------:R-:W-:Y:S01]  /*0f20*/  IMAD.IADD R12, R12, 0x1, R25 ;  /* 0x000000010c0c7824 */ /* 0x000fe200078e0219 */
[----:B------:R-:W-:-:S04]  /*0f30*/  IADD3 R25, PT, PT, R9, UR5, RZ ;  /* 0x0000000509197c10 */ /* 0x000fc8000fffe0ff */
[----:B------:R-:W-:-:S04]  /*0f40*/  SHF.R.U64 R9, R8, 0x1f, R25 ;  /* 0x0000001f08097819 */ /* 0x000fc80000001219 */
[----:B------:R-:W-:-:S04]  /*0f50*/  IADD3 R9, P3, PT, R9, R8, RZ ;  /* 0x0000000809097210 */ /* 0x000fc80007f7e0ff */
[----:B------:R-:W-:-:S04]  /*0f60*/  LEA.HI.X R20, R25, R25, RZ, 0x1, P3 ;  /* 0x0000001919147211 */ /* 0x000fc800018f0cff */
[----:B------:R-:W-:-:S05]  /*0f70*/  SHF.R.U64 R9, R9, 0x1f, R20 ;  /* 0x0000001f09097819 */ /* 0x000fca0000001214 */
[----:B------:R-:W-:Y:S02]  /*0f80*/  IMAD.IADD R20, R9, 0x1, R8 ;  /* 0x0000000109147824 */ /* 0x000fe400078e0208 */
[----:B------:R-:W-:-:S04]  /*0f90*/  IMAD.WIDE.U32 R8, R16, UR13, RZ ;  /* 0x0000000d10087c25 */ /* 0x000fc8000f8e00ff */
[----:B------:R-:W-:-:S05]  /*0fa0*/  VIADD R23, R9, UR4 ;  /* 0x0000000409177c36 */ /* 0x000fca0008000000 */
[----:B------:R-:W-:-:S04]  /*0fb0*/  SHF.R.U64 R9, R8, 0x1f, R23 ;  /* 0x0000001f08097819 */ /* 0x000fc80000001217 */
[----:B------:R-:W-:-:S04]  /*0fc0*/  IADD3 R9, P3, PT, R9, R8, RZ ;  /* 0x0000000809097210 */ /* 0x000fc80007f7e0ff */
[----:B------:R-:W-:Y:S02]  /*0fd0*/  LEA.HI.X R24, R23, R23, RZ, 0x1, P3 ;  /* 0x0000001717187211 */ /* 0x000fe400018f0cff */
[----:B------:R-:W-:Y:S02]  /*0fe0*/  ISETP.GE.U32.AND P3, PT, R6, 0x7fffffff, PT ;  /* 0x7fffffff0600780c */ /* 0x000fe40003f66070 */
[----:B------:R-:W-:Y:S01]  /*0ff0*/  SHF.R.U64 R9, R9, 0x1f, R24 ;  /* 0x0000001f09097819 */ /* 0x000fe20000001218 */
[----:B------:R-:W-:-:S04]  /*1000*/  IMAD.MOV.U32 R24, RZ, RZ, R13 ;  /* 0x000000ffff187224 */ /* 0x000fc800078e000d */
[----:B------:R-:W-:Y:S01]  /*1010*/  IMAD.IADD R8, R9, 0x1, R8 ;  /* 0x0000000109087824 */ /* 0x000fe200078e0208 */
[----:B------:R-:W-:-:S04]  /*1020*/  LOP3.LUT R9, R20, 0x7fffffff, RZ, 0xc0, !PT ;  /* 0x7fffffff14097812 */ /* 0x000fc800078ec0ff */
[----:B------:R-:W-:Y:S01]  /*1030*/  LOP3.LUT R8, R8, 0x7fffffff, RZ, 0xc0, !PT ;  /* 0x7fffffff08087812 */ /* 0x000fe200078ec0ff */
[----:B------:R-:W-:-:S03]  /*1040*/  @P3 VIADD R6, R6, 0x80000001 ;  /* 0x8000000106063836 */ /* 0x000fc60000000000 */
[----:B------:R-:W-:-:S05]  /*1050*/  IADD3 R20, PT, PT, R8, R9, RZ ;  /* 0x0000000908147210 */ /* 0x000fca0007ffe0ff */
[----:B------:R-:W-:-:S04]  /*1060*/  IMAD.HI.U32 R9, R20, 0x3, RZ ;  /* 0x0000000314097827 */ /* 0x000fc800078e00ff */
[----:B------:R-:W-:-:S05]  /*1070*/  IMAD.IADD R8, R20, 0x1, -R9 ;  /* 0x0000000114087824 */ /* 0x000fca00078e0a09 */
[----:B------:R-:W-:-:S04]  /*1080*/  LEA.HI R8, R8, R9, RZ, 0x1f ;  /* 0x0000000908087211 */ /* 0x000fc800078ff8ff */
[----:B------:R-:W-:Y:S01]  /*1090*/  SHF.R.U32.HI R23, RZ, 0x1e, R8 ;  /* 0x0000001eff177819 */ /* 0x000fe20000011608 */
[----:B------:R-:W-:-:S04]  /*10a0*/  IMAD.WIDE.U32 R8, R17, UR12, RZ ;  /* 0x0000000c11087c25 */ /* 0x000fc8000f8e00ff */
[----:B------:R-:W-:Y:S02]  /*10b0*/  VIADD R9, R9, UR7 ;  /* 0x0000000709097c36 */ /* 0x000fe40008000000 */
[----:B------:R-:W-:-:S03]  /*10c0*/  IMAD R23, R23, -0x7fffffff, R20 ;  /* 0x8000000117177824 */ /* 0x000fc600078e0214 */
[----:B------:R-:W-:Y:S01]  /*10d0*/  SHF.R.U64 R25, R8, 0x1f, R9 ;  /* 0x0000001f08197819 */ /* 0x000fe20000001209 */
[----:B------:R-:W-:-:S03]  /*10e0*/  IMAD.IADD R6, R23, 0x1, R6 ;  /* 0x0000000117067824 */ /* 0x000fc600078e0206 */
[----:B------:R-:W-:Y:S01]  /*10f0*/  IADD3 R25, P4, PT, R25, R8, RZ ;  /* 0x0000000819197210 */ /* 0x000fe20007f9e0ff */
[----:B------:R-:W-:-:S03]  /*1100*/  IMAD.HI.U32 R23, R6, 0x3, RZ ;  /* 0x0000000306177827 */ /* 0x000fc600078e00ff */
[----:B------:R-:W-:Y:S02]  /*1110*/  LEA.HI.X R20, R9, R9, RZ, 0x1, P4 ;  /* 0x0000000909147211 */ /* 0x000fe400020f0cff */
[----:B------:R-:W-:Y:S01]  /*1120*/  LOP3.LUT R9, R10, 0x7fffffff, RZ, 0x3c, !PT ;  /* 0x7fffffff0a097812 */ /* 0x000fe200078e3cff */
[----:B------:R-:W-:Y:S01]  /*1130*/  IMAD.IADD R10, R6, 0x1, -R23 ;  /* 0x00000001060a7824 */ /* 0x000fe200078e0a17 */
[----:B------:R-:W-:-:S03]  /*1140*/  SHF.R.U64 R25, R25, 0x1f, R20 ;  /* 0x0000001f19197819 */ /* 0x000fc60000001214 */
[----:B------:R-:W-:Y:S01]  /*1150*/  IMAD.IADD R18, R18, 0x1, R9 ;  /* 0x0000000112127824 */ /* 0x000fe200078e0209 */
[----:B------:R-:W-:Y:S01]  /*1160*/  IADD3 R20, PT, PT, R25, R8, RZ ;  /* 0x0000000819147210 */ /* 0x000fe20007ffe0ff */
[----:B------:R-:W-:Y:S01]  /*1170*/  IMAD.WIDE.U32 R8, R11, UR13, RZ ;  /* 0x0000000d0b087c25 */ /* 0x000fe2000f8e00ff */
[----:B------:R-:W-:Y:S02]  /*1180*/  LEA.HI R13, R10, R23, RZ, 0x1f ;  /* 0x000000170a0d7211 */ /* 0x000fe400078ff8ff */
[----:B------:R-:W-:Y:S01]  /*1190*/  LOP3.LUT R20, R20, 0x7fffffff, RZ, 0xc0, !PT ;  /* 0x7fffffff14147812 */ /* 0x000fe200078ec0ff */
[----:B------:R-:W-:Y:S01]  /*11a0*/  IMAD.X R25, RZ, RZ, RZ, P2 ;  /* 0x000000ffff197224 */ /* 0x000fe200010e06ff */
[----:B------:R-:W-:Y:S02]  /*11b0*/  IADD3 R9, PT, PT, R9, UR6, RZ ;  /* 0x0000000609097c10 */ /* 0x000fe4000fffe0ff */
[----:B------:R-:W-:Y:S01]  /*11c0*/  SHF.R.U32.HI R13, RZ, 0x1e, R13 ;  /* 0x0000001eff0d7819 */ /* 0x000fe2000001160d */
[----:B------:R-:W-:Y:S01]  /*11d0*/  IMAD.WIDE.U32.X R24, R5, 0x2, R24, P1 ;  /* 0x0000000205187825 */ /* 0x000fe200008e0418 */
[----:B------:R-:W-:-:S03]  /*11e0*/  SHF.R.U64 R23, R8, 0x1f, R9 ;  /* 0x0000001f08177819 */ /* 0x000fc60000001209 */
[----:B------:R-:W-:Y:S01]  /*11f0*/  IMAD R13, R13, -0x7fffffff, R6 ;  /* 0x800000010d0d7824 */ /* 0x000fe200078e0206 */
[----:B------:R-:W-:Y:S01]  /*1200*/  IADD3 R23, P2, PT, R23, R8, RZ ;  /* 0x0000000817177210 */ /* 0x000fe20007f5e0ff */
[----:B------:R-:W-:-:S03]  /*1210*/  IMAD.WIDE.U32 R4, R24, -0x7fffffff, R4 ;  /* 0x8000000118047825 */ /* 0x000fc600078e0004 */
[----:B------:R-:W-:Y:S01]  /*1220*/  LEA.HI.X R10, R9, R9, RZ, 0x1, P2 ;  /* 0x00000009090a7211 */ /* 0x000fe200010f0cff */
[----:B------:R-:W-:-:S03]  /*1230*/  IMAD R3, R25, -0x7fffffff, RZ ;  /* 0x8000000119037824 */ /* 0x000fc600078e02ff */
[----:B------:R-:W-:Y:S01]  /*1240*/  SHF.R.U64 R23, R23, 0x1f, R10 ;  /* 0x0000001f17177819 */ /* 0x000fe2000000120a */
[----:B------:R-:W-:-:S04]  /*1250*/  IMAD.WIDE.U32 R10, R11, UR12, RZ ;  /* 0x0000000c0b0a7c25 */ /* 0x000fc8000f8e00ff */
[----:B------:R-:W-:Y:S02]  /*1260*/  VIADD R9, R11, UR6 ;  /* 0x000000060b097c36 */ /* 0x000fe40008000000 */
[----:B------:R-:W-:-:S03]  /*1270*/  IMAD.IADD R23, R23, 0x1, R8 ;  /* 0x0000000117177824 */ /* 0x000fc600078e0208 */
[----:B------:R-:W-:Y:S02]  /*1280*/  SHF.R.U64 R11, R10, 0x1f, R9 ;  /* 0x0000001f0a0b7819 */ /* 0x000fe40000001209 */
[----:B------:R-:W-:Y:S02]  /*1290*/  LOP3.LUT R23, R23, 0x7fffffff, RZ, 0xc, !PT ;  /* 0x7fffffff17177812 */ /* 0x000fe400078e0cff */
[----:B------:R-:W-:-:S03]  /*12a0*/  IADD3 R11, P2, PT, R11, R10, RZ ;  /* 0x0000000a0b0b7210 */ /* 0x000fc60007f5e0ff */
[----:B------:R-:W-:Y:S01]  /*12b0*/  IMAD.IADD R20, R20, 0x1, R23 ;  /* 0x0000000114147824 */ /* 0x000fe200078e0217 */
[----:B------:R-:W-:-:S04]  /*12c0*/  LEA.HI.X R8, R9, R9, RZ, 0x1, P2 ;  /* 0x0000000909087211 */ /* 0x000fc800010f0cff */
[----:B------:R-:W-:Y:S01]  /*12d0*/  SHF.R.U64 R11, R11, 0x1f, R8 ;  /* 0x0000001f0b0b7819 */ /* 0x000fe20000001208 */
[----:B------:R-:W-:-:S04]  /*12e0*/  IMAD.WIDE.U32 R8, R17, UR13, RZ ;  /* 0x0000000d11087c25 */ /* 0x000fc8000f8e00ff */
[----:B------:R-:W-:Y:S02]  /*12f0*/  VIADD R9, R9, UR7 ;  /* 0x0000000709097c36 */ /* 0x000fe40008000000 */
[----:B------:R-:W-:-:S03]  /*1300*/  IMAD.IADD R10, R11, 0x1, R10 ;  /* 0x000000010b0a7824 */ /* 0x000fc600078e020a */
[----:B------:R-:W-:Y:S02]  /*1310*/  SHF.R.U64 R11, R8, 0x1f, R9 ;  /* 0x0000001f080b7819 */ /* 0x000fe40000001209 */
[----:B------:R-:W-:Y:S02]  /*1320*/  LOP3.LUT R10, R10, 0x7fffffff, RZ, 0xc0, !PT ;  /* 0x7fffffff0a0a7812 */ /* 0x000fe400078ec0ff */
[----:B------:R-:W-:-:S04]  /*1330*/  IADD3 R11, P2, PT, R11, R8, RZ ;  /* 0x000000080b0b7210 */ /* 0x000fc80007f5e0ff */
[----:B------:R-:W-:-:S04]  /*1340*/  LEA.HI.X R26, R9, R9, RZ, 0x1, P2 ;  /* 0x00000009091a7211 */ /* 0x000fc800010f0cff */
[----:B------:R-:W-:-:S04]  /*1350*/  SHF.R.U64 R11, R11, 0x1f, R26 ;  /* 0x0000001f0b0b7819 */ /* 0x000fc8000000121a */
[----:B------:R-:W-:Y:S01]  /*1360*/  IADD3 R11, PT, PT, R11, R8, RZ ;  /* 0x000000080b0b7210 */ /* 0x000fe20007ffe0ff */
[----:B------:R-:W-:-:S03]  /*1370*/  IMAD.WIDE.U32 R8, R16, UR14, RZ ;  /* 0x0000000e10087c25 */ /* 0x000fc6000f8e00ff */
[----:B------:R-:W-:Y:S01]  /*1380*/  LOP3.LUT R11, R11, 0x7fffffff, RZ, 0xc0, !PT ;  /* 0x7fffffff0b0b7812 */ /* 0x000fe200078ec0ff */
[----:B------:R-:W-:-:S04]  /*1390*/  VIADD R17, R9, UR5 ;  /* 0x0000000509117c36 */ /* 0x000fc80008000000 */
[----:B------:R-:W-:Y:S01]  /*13a0*/  IMAD.IADD R23, R11, 0x1, R10 ;  /* 0x000000010b177824 */ /* 0x000fe200078e020a */
[----:B------:R-:W-:-:S04]  /*13b0*/  SHF.R.U64 R9, R8, 0x1f, R17 ;  /* 0x0000001f08097819 */ /* 0x000fc80000001211 */
[----:B------:R-:W-:-:S04]  /*13c0*/  IADD3 R9, P2, PT, R9, R8, RZ ;  /* 0x0000000809097210 */ /* 0x000fc80007f5e0ff */
[----:B------:R-:W-:Y:S01]  /*13d0*/  LEA.HI.X R26, R17, R17, RZ, 0x1, P2 ;  /* 0x00000011111a7211 */ /* 0x000fe200010f0cff */
[----:B------:R-:W-:-:S03]  /*13e0*/  IMAD.WIDE.U32 R16, R16, UR15, RZ ;  /* 0x0000000f10107c25 */ /* 0x000fc6000f8e00ff */
[----:B------:R-:W-:-:S05]  /*13f0*/  SHF.R.U64 R9, R9, 0x1f, R26 ;  /* 0x0000001f09097819 */ /* 0x000fca000000121a */
[----:B------:R-:W-:Y:S02]  /*1400*/  IMAD.IADD R26, R9, 0x1, R8 ;  /* 0x00000001091a7824 */ /* 0x000fe400078e0208 */
[----:B------:R-:W-:-:S05]  /*1410*/  IMAD.WIDE.U32 R8, R14, UR15, RZ ;  /* 0x0000000f0e087c25 */ /* 0x000fca000f8e00ff */
[----:B------:R-:W-:-:S04]  /*1420*/  IADD3 R11, PT, PT, R9, UR4, RZ ;  /* 0x00000004090b7c10 */ /* 0x000fc8000fffe0ff */
[----:B------:R-:W-:-:S04]  /*1430*/  SHF.R.U64 R9, R8, 0x1f, R11 ;  /* 0x0000001f08097819 */ /* 0x000fc8000000120b */
[----:B------:R-:W-:-:S04]  /*1440*/  IADD3 R9, P2, PT, R9, R8, RZ ;  /* 0x0000000809097210 */ /* 0x000fc80007f5e0ff */
        /* <DEDUP_REMOVED lines=9> */
[----:B------:R-:W-:-:S05]  /*14e0*/  SHF.R.U64 R9, R9, 0x1f, R14 ;  /* 0x0000001f09097819 */ /* 0x000fca000000120e */
[----:B------:R-:W-:Y:S02]  /*14f0*/  IMAD.IADD R10, R9, 0x1, R10 ;  /* 0x00000001090a7824 */ /* 0x000fe400078e020a */
[----:B------:R-:W-:-:S03]  /*1500*/  VIADD R9, R17, UR5 ;  /* 0x0000000511097c36 */ /* 0x000fc60008000000 */
[----:B------:R-:W-:Y:S02]  /*1510*/  LOP3.LUT R27, R10, 0x7fffffff, RZ, 0xc0, !PT ;  /* 0x7fffffff0a1b7812 */ /* 0x000fe400078ec0ff */
[----:B------:R-:W-:-:S04]  /*1520*/  SHF.R.U64 R11, R16, 0x1f, R9 ;  /* 0x0000001f100b7819 */ /* 0x000fc80000001209 */
[----:B------:R-:W-:-:S04]  /*1530*/  IADD3 R11, P2, PT, R11, R16, RZ ;  /* 0x000000100b0b7210 */ /* 0x000fc80007f5e0ff */
[----:B------:R-:W-:Y:S02]  /*1540*/  LEA.HI.X R14, R9, R9, RZ, 0x1, P2 ;  /* 0x00000009090e7211 */ /* 0x000fe400010f0cff */
[----:B------:R-:W-:Y:S02]  /*1550*/  LOP3.LUT R9, R26, 0x7fffffff, RZ, 0xc0, !PT ;  /* 0x7fffffff1a097812 */ /* 0x000fe400078ec0ff */
[----:B------:R-:W-:Y:S02]  /*1560*/  SHF.R.U64 R11, R11, 0x1f, R14 ;  /* 0x0000001f0b0b7819 */ /* 0x000fe4000000120e */
[----:B------:R-:W-:-:S03]  /*1570*/  IADD3 R9, PT, PT, R9, R8, RZ ;  /* 0x0000000809097210 */ /* 0x000fc60007ffe0ff */
[----:B------:R-:W-:Y:S02]  /*1580*/  IMAD.IADD R16, R11, 0x1, R16 ;  /* 0x000000010b107824 */ /* 0x000fe400078e0210 */
[----:B------:R-:W-:-:S04]  /*1590*/  IMAD.HI.U32 R14, R9, 0x3, RZ ;  /* 0x00000003090e7827 */ /* 0x000fc800078e00ff */
[----:B------:R-:W-:Y:S02]  /*15a0*/  IMAD.IADD R17, R9, 0x1, -R14 ;  /* 0x0000000109117824 */ /* 0x000fe400078e0a0e */
[----:B------:R-:W-:-:S03]  /*15b0*/  IMAD.HI.U32 R11, R20, 0x3, RZ ;  /* 0x00000003140b7827 */ /* 0x000fc600078e00ff */
[----:B------:R-:W-:Y:S01]  /*15c0*/  LEA.HI R17, R17, R14, RZ, 0x1f ;  /* 0x0000000e11117211 */ /* 0x000fe200078ff8ff */
[----:B------:R-:W-:Y:S02]  /*15d0*/  IMAD.IADD R8, R20, 0x1, -R11 ;  /* 0x0000000114087824 */ /* 0x000fe400078e0a0b */
[----:B------:R-:W-:Y:S01]  /*15e0*/  IMAD.HI.U32 R14, R23, 0x3, RZ ;  /* 0x00000003170e7827 */ /* 0x000fe200078e00ff */
[----:B------:R-:W-:Y:S02]  /*15f0*/  SHF.R.U32.HI R10, RZ, 0x1e, R17 ;  /* 0x0000001eff0a7819 */ /* 0x000fe40000011611 */
[----:B------:R-:W-:Y:S01]  /*1600*/  LEA.HI R11, R8, R11, RZ, 0x1f ;  /* 0x0000000b080b7211 */ /* 0x000fe200078ff8ff */
[----:B------:R-:W-:Y:S01]  /*1610*/  IMAD.HI.U32 R17, R12, 0x3, RZ ;  /* 0x000000030c117827 */ /* 0x000fe200078e00ff */
[----:B------:R-:W-:Y:S02]  /*1620*/  LOP3.LUT R8, R16, 0x7fffffff, RZ, 0xc0, !PT ;  /* 0x7fffffff10087812 */ /* 0x000fe400078ec0ff */
[----:B------:R-:W-:Y:S01]  /*1630*/  SHF.R.U32.HI R11, RZ, 0x1e, R11 ;  /* 0x0000001eff0b7819 */ /* 0x000fe2000001160b */
[----:B------:R-:W-:Y:S01]  /*1640*/  IMAD R9, R10, -0x7fffffff, R9 ;  /* 0x800000010a097824 */ /* 0x000fe200078e0209 */
[----:B------:R-:W-:Y:S01]  /*1650*/  IADD3 R10, PT, PT, R12, -R17, RZ ;  /* 0x800000110c0a7210 */ /* 0x000fe20007ffe0ff */
[----:B------:R-:W-:-:S02]  /*1660*/  IMAD.IADD R8, R8, 0x1, R27 ;  /* 0x0000000108087824 */ /* 0x000fc400078e021b */
[----:B------:R-:W-:Y:S01]  /*1670*/  IMAD R20, R11, -0x7fffffff, R20 ;  /* 0x800000010b147824 */ /* 0x000fe200078e0214 */
[----:B------:R-:W-:Y:S01]  /*1680*/  LEA.HI R10, R10, R17, RZ, 0x1f ;  /* 0x000000110a0a7211 */ /* 0x000fe200078ff8ff */
[----:B------:R-:W-:Y:S02]  /*1690*/  IMAD.IADD R17, R23, 0x1, -R14 ;  /* 0x0000000117117824 */ /* 0x000fe400078e0a0e */
[----:B------:R-:W-:-:S03]  /*16a0*/  IMAD.HI.U32 R11, R18, 0x3, RZ ;  /* 0x00000003120b7827 */ /* 0x000fc600078e00ff */
[----:B------:R-:W-:Y:S01]  /*16b0*/  LEA.HI R14, R17, R14, RZ, 0x1f ;  /* 0x0000000e110e7211 */ /* 0x000fe200078ff8ff */
[----:B------:R-:W-:Y:S02]  /*16c0*/  IMAD.IADD R16, R18, 0x1, -R11 ;  /* 0x0000000112107824 */ /* 0x000fe400078e0a0b */
[----:B------:R-:W-:Y:S01]  /*16d0*/  IMAD.HI.U32 R17, R8, 0x3, RZ ;  /* 0x0000000308117827 */ /* 0x000fe200078e00ff */
[----:B------:R-:W-:Y:S02]  /*16e0*/  SHF.R.U32.HI R14, RZ, 0x1e, R14 ;  /* 0x0000001eff0e7819 */ /* 0x000fe4000001160e */
[----:B------:R-:W-:Y:S01]  /*16f0*/  LEA.HI R11, R16, R11, RZ, 0x1f ;  /* 0x0000000b100b7211 */ /* 0x000fe200078ff8ff */
[----:B------:R-:W-:Y:S02]  /*1700*/  IMAD.IADD R16, R8, 0x1, -R17 ;  /* 0x0000000108107824 */ /* 0x000fe400078e0a11 */
[----:B------:R-:W-:Y:S01]  /*1710*/  IMAD R14, R14, -0x7fffffff, R23 ;  /* 0x800000010e0e7824 */ /* 0x000fe200078e0217 */
[----:B------:R-:W-:Y:S01]  /*1720*/  SHF.R.U32.HI R11, RZ, 0x1e, R11 ;  /* 0x0000001eff0b7819 */ /* 0x000fe2000001160b */
[----:B------:R-:W-:Y:S01]  /*1730*/  IMAD.IADD R9, R20, 0x1, R9 ;  /* 0x0000000114097824 */ /* 0x000fe200078e0209 */
[----:B------:R-:W-:Y:S01]  /*1740*/  LEA.HI R16, R16, R17, RZ, 0x1f ;  /* 0x0000001110107211 */ /* 0x000fe200078ff8ff */
[----:B------:R-:W-:Y:S01]  /*1750*/  IMAD.X R20, R19, 0x2, R21, P0 ;  /* 0x0000000213147824 */ /* 0x000fe200000e0615 */
[----:B------:R-:W-:-:S02]  /*1760*/  SHF.R.U32.HI R17, RZ, 0x1e, R10 ;  /* 0x0000001eff117819 */ /* 0x000fc4000001160a */
[----:B------:R-:W-:Y:S01]  /*1770*/  SHF.R.U32.HI R27, RZ, 0x1e, R16 ;  /* 0x0000001eff1b7819 */ /* 0x000fe20000011610 */
[----:B------:R-:W-:Y:S01]  /*1780*/  IMAD R15, R20, -0x7fffffff, R15 ;  /* 0x80000001140f7824 */ /* 0x000fe200078e020f */
[----:B------:R-:W-:Y:S01]  /*1790*/  ISETP.GE.U32.AND P2, PT, R9, 0x7fffffff, PT ;  /* 0x7fffffff0900780c */ /* 0x000fe20003f46070 */
[----:B------:R-:W-:Y:S01]  /*17a0*/  IMAD R17, R17, -0x7fffffff, R12 ;  /* 0x8000000111117824 */ /* 0x000fe200078e020c */
[----:B------:R-:W-:Y:S01]  /*17b0*/  IADD3 R20, PT, PT, R5, -R24, R3 ;  /* 0x8000001805147210 */ /* 0x000fe20007ffe003 */
[----:B------:R-:W-:Y:S02]  /*17c0*/  IMAD R27, R27, -0x7fffffff, R8 ;  /* 0x800000011b1b7824 */ /* 0x000fe400078e0208 */
[----:B------:R-:W-:-:S03]  /*17d0*/  IMAD R8, R11, -0x7fffffff, R18 ;  /* 0x800000010b087824 */ /* 0x000fc600078e0212 */
[----:B------:R-:W-:Y:S01]  /*17e0*/  IADD3 R10, PT, PT, R14, R27, RZ ;  /* 0x0000001b0e0a7210 */ /* 0x000fe20007ffe0ff */
[----:B------:R-:W-:-:S03]  /*17f0*/  IMAD.IADD R8, R17, 0x1, R8 ;  /* 0x0000000111087824 */ /* 0x000fc600078e0208 */
[----:B------:R-:W-:Y:S01]  /*1800*/  ISETP.GE.U32.AND P3, PT, R10, 0x7fffffff, PT ;  /* 0x7fffffff0a00780c */ /* 0x000fe20003f66070 */
[----:B------:R-:W-:Y:S01]  /*1810*/  @P2 VIADD R9, R9, 0x80000001 ;  /* 0x8000000109092836 */ /* 0x000fe20000000000 */
[----:B------:R-:W-:-:S03]  /*1820*/  ISETP.GE.U32.AND P1, PT, R8, 0x7fffffff, PT ;  /* 0x7fffffff0800780c */ /* 0x000fc60003f26070 */
[----:B------:R-:W-:Y:S02]  /*1830*/  IMAD.IADD R11, R9, 0x1, R2 ;  /* 0x00000001090b7824 */ /* 0x000fe400078e0202 */
[----:B------:R-:W0:Y:S02]  /*1840*/  LDC.64 R2, c[0x0][0x3d8] ;  /* 0x0000f600ff027b82 */ /* 0x000e240000000a00 */
[----:B------:R-:W-:-:S04]  /*1850*/  IMAD.HI.U32 R16, R11, 0x3, RZ ;  /* 0x000000030b107827 */ /* 0x000fc800078e00ff */
[----:B------:R-:W-:Y:S02]  /*1860*/  @P3 VIADD R10, R10, 0x80000001 ;  /* 0x800000010a0a3836 */ /* 0x000fe40000000000 */
[----:B------:R-:W-:Y:S01]  /*1870*/  @P1 IADD3 R8, PT, PT, R8, -0x7fffffff, RZ ;  /* 0x8000000108081810 */ /* 0x000fe20007ffe0ff */
[----:B------:R-:W-:Y:S02]  /*1880*/  IMAD.IADD R17, R11, 0x1, -R16 ;  /* 0x000000010b117824 */ /* 0x000fe400078e0a10 */
[----:B------:R-:W-:Y:S01]  /*1890*/  IMAD.IADD R12, R10, 0x1, R15 ;  /* 0x000000010a0c7824 */ /* 0x000fe200078e020f */
[----:B------:R-:W-:Y:S01]  /*18a0*/  IADD3 R10, P0, PT, R13, R4, RZ ;  /* 0x000000040d0a7210 */ /* 0x000fe20007f1e0ff */
[----:B------:R-:W-:Y:S01]  /*18b0*/  IMAD.IADD R13, R8, 0x1, R7 ;  /* 0x00000001080d7824 */ /* 0x000fe200078e0207 */
[----:B------:R-:W1:Y:S01]  /*18c0*/  LDC.64 R4, c[0x0][0x3d0] ;  /* 0x0000f400ff047b82 */ /* 0x000e620000000a00 */
[----:B------:R-:W-:Y:S01]  /*18d0*/  IMAD.HI.U32 R19, R12, 0x3, RZ ;  /* 0x000000030c137827 */ /* 0x000fe200078e00ff */
[----:B------:R-:W-:-:S03]  /*18e0*/  LEA.HI R17, R17, R16, RZ, 0x1f ;  /* 0x0000001011117211 */ /* 0x000fc600078ff8ff */
[C---:B------:R-:W-:Y:S01]  /*18f0*/  IMAD.HI.U32 R14, R13.reuse, 0x3, RZ ;  /* 0x000000030d0e7827 */ /* 0x040fe200078e00ff */
[-C--:B------:R-:W-:Y:S02]  /*1900*/  IADD3 R18, PT, PT, R12, -R19.reuse, RZ ;  /* 0x800000130c127210 */ /* 0x080fe40007ffe0ff */
[----:B------:R-:W2:Y:S01]  /*1910*/  LDC.64 R8, c[0x0][0x3c0] ;  /* 0x0000f000ff087b82 */ /* 0x000ea20000000a00 */
[----:B------:R-:W-:Y:S01]  /*1920*/  IMAD.X R20, RZ, RZ, R20, P0 ;  /* 0x000000ffff147224 */ /* 0x000fe200000e0614 */
[----:B------:R-:W-:Y:S01]  /*1930*/  ISETP.GE.U32.AND P0, PT, R10, 0x7fffffff, PT ;  /* 0x7fffffff0a00780c */ /* 0x000fe20003f06070 */
[----:B------:R-:W-:Y:S01]  /*1940*/  IMAD.IADD R15, R13, 0x1, -R14 ;  /* 0x000000010d0f7824 */ /* 0x000fe200078e0a0e */
[----:B------:R-:W-:Y:S01]  /*1950*/  LEA.HI R18, R18, R19, RZ, 0x1f ;  /* 0x0000001312127211 */ /* 0x000fe200078ff8ff */
[----:B0-----:R-:W-:Y:S01]  /*1960*/  IMAD.WIDE.U32 R2, R0, 0x4, R2 ;  /* 0x0000000400027825 */ /* 0x001fe200078e0002 */
[----:B------:R-:W-:Y:S02]  /*1970*/  ISETP.GE.U32.AND.EX P0, PT, R20, RZ, PT, P0 ;  /* 0x000000ff1400720c */ /* 0x000fe40003f06100 */
[----:B------:R-:W0:Y:S01]  /*1980*/  LDC.64 R6, c[0x0][0x3c8] ;  /* 0x0000f200ff067b82 */ /* 0x000e220000000a00 */
[----:B------:R-:W-:-:S02]  /*1990*/  LEA.HI R15, R15, R14, RZ, 0x1f ;  /* 0x0000000e0f0f7211 */ /* 0x000fc400078ff8ff */
[----:B------:R-:W-:Y:S02]  /*19a0*/  SHF.R.U32.HI R16, RZ, 0x1e, R17 ;  /* 0x0000001eff107819 */ /* 0x000fe40000011611 */
[----:B------:R-:W-:Y:S02]  /*19b0*/  SHF.R.U32.HI R14, RZ, 0x1e, R15 ;  /* 0x0000001eff0e7819 */ /* 0x000fe4000001160f */
[----:B------:R-:W-:Y:S01]  /*19c0*/  SHF.R.U32.HI R17, RZ, 0x1e, R18 ;  /* 0x0000001eff117819 */ /* 0x000fe20000011612 */
[----:B------:R-:W-:Y:S02]  /*19d0*/  IMAD R11, R16, -0x7fffffff, R11 ;  /* 0x80000001100b7824 */ /* 0x000fe400078e020b */
[----:B------:R-:W-:Y:S02]  /*19e0*/  IMAD R13, R14, -0x7fffffff, R13 ;  /* 0x800000010e0d7824 */ /* 0x000fe400078e020d */
[----:B------:R-:W-:Y:S02]  /*19f0*/  @P0 VIADD R10, R10, 0x80000001 ;  /* 0x800000010a0a0836 */ /* 0x000fe40000000000 */
[----:B-1----:R-:W-:-:S04]  /*1a00*/  IMAD.WIDE.U32 R4, R0, 0x4, R4 ;  /* 0x0000000400047825 */ /* 0x002fc800078e0004 */
[----:B--2---:R-:W-:-:S04]  /*1a10*/  IMAD.WIDE.U32 R8, R0, 0x4, R8 ;  /* 0x0000000400087825 */ /* 0x004fc800078e0008 */
[----:B------:R-:W-:Y:S01]  /*1a20*/  IMAD R17, R17, -0x7fffffff, R12 ;  /* 0x8000000111117824 */ /* 0x000fe200078e020c */
[----:B------:R-:W-:Y:S01]  /*1a30*/  STG.E desc[UR8][R8.64], R13 ;  /* 0x0000000d08007986 */ /* 0x000fe2000c101908 */
[----:B0-----:R-:W-:-:S05]  /*1a40*/  IMAD.WIDE.U32 R6, R0, 0x4, R6 ;  /* 0x0000000400067825 */ /* 0x001fca00078e0006 */
[----:B------:R-:W-:Y:S04]  /*1a50*/  STG.E desc[UR8][R6.64], R10 ;  /* 0x0000000a06007986 */ /* 0x000fe8000c101908 */
[----:B------:R-:W-:Y:S04]  /*1a60*/  STG.E desc[UR8][R4.64], R11 ;  /* 0x0000000b04007986 */ /* 0x000fe8000c101908 */
[----:B------:R-:W-:Y:S01]  /*1a70*/  STG.E desc[UR8][R2.64], R17 ;  /* 0x0000001102007986 */ /* 0x000fe2000c101908 */
[----:B------:R-:W-:Y:S05]  /*1a80*/  EXIT ;  /* 0x000000000000794d */ /* 0x000fea0003800000 */
.L_x_4:
[----:B------:R-:W-:-:S00]  /*1a90*/  BRA `(.L_x_4) ;  /* 0xfffffffc00fc7947 */ /* 0x000fc0000383ffff */
[----:B------:R-:W-:-:S00]  /*1aa0*/  NOP ;  /* 0x0000000000007918 */ /* 0x000fc00000000000 */
        /* <DEDUP_REMOVED lines=13> */
.L_x_14:


//--------------------- .text.fold_line           --------------------------
	.section	.text.fold_line,"ax",@progbits
	.align	128
        .global         fold_line
        .type           fold_line,@function
        .size           fold_line,(.L_x_15 - fold_line)
        .other          fold_line,@"STO_CUDA_ENTRY STV_DEFAULT"
fold_line:
.text.fold_line:
        /* <DEDUP_REMOVED lines=9> */
[----:B------:R-:W0:Y:S01]  /*0090*/  LDC.64 R14, c[0x0][0x3a0] ;  /* 0x0000e800ff0e7b82 */ /* 0x000e220000000a00 */
[----:B------:R-:W1:Y:S01]  /*00a0*/  LDCU.64 UR8, c[0x0][0x358] ;  /* 0x00006b00ff0877ac */ /* 0x000e620008000a00 */
[----:B------:R-:W-:Y:S01]  /*00b0*/  IMAD.SHL.U32 R13, R0, 0x2, RZ ;  /* 0x00000002000d7824 */ /* 0x000fe200078e00ff */
[----:B------:R-:W2:Y:S05]  /*00c0*/  LDCU UR4, c[0x0][0x388] ;  /* 0x00007100ff0477ac */ /* 0x000eaa0008000800 */
[----:B------:R-:W3:Y:S01]  /*00d0*/  LDC.64 R10, c[0x0][0x390] ;  /* 0x0000e400ff0a7b82 */ /* 0x000ee20000000a00 */
[----:B------:R-:W4:Y:S07]  /*00e0*/  LDCU.128 UR12, c[0x0][0x3b0] ;  /* 0x00007600ff0c77ac */ /* 0x000f2e0008000c00 */
[----:B------:R-:W5:Y:S01]  /*00f0*/  LDC.64 R8, c[0x0][0x380] ;  /* 0x0000e000ff087b82 */ /* 0x000f620000000a00 */
[----:B0-----:R-:W-:-:S07]  /*0100*/  IMAD.WIDE.U32 R14, R13, 0x4, R14 ;  /* 0x000000040d0e7825 */ /* 0x001fce00078e000e */
[----:B------:R-:W0:Y:S01]  /*0110*/  LDC.64 R16, c[0x0][0x398] ;  /* 0x0000e600ff107b82 */ /* 0x000e220000000a00 */
[----:B-1----:R-:W4:Y:S04]  /*0120*/  LDG.E R4, desc[UR8][R14.64+0x4] ;  /* 0x000004080e047981 */ /* 0x002f28000c1e1900 */
[----:B------:R0:W4:Y:S01]  /*0130*/  LDG.E R3, desc[UR8][R14.64] ;  /* 0x000000080e037981 */ /* 0x000122000c1e1900 */
[----:B---3--:R-:W-:Y:S02]  /*0140*/  IMAD.WIDE.U32 R10, R13, 0x4, R10 ;  /* 0x000000040d0a7825 */ /* 0x008fe400078e000a */
[----:B------:R-:W1:Y:S03]  /*0150*/  LDC.64 R18, c[0x0][0x3a8] ;  /* 0x0000ea00ff127b82 */ /* 0x000e660000000a00 */
[----:B------:R-:W3:Y:S04]  /*0160*/  LDG.E R7, desc[UR8][R10.64+0x4] ;  /* 0x000004080a077981 */ /* 0x000ee8000c1e1900 */
[----:B------:R3:W3:Y:S01]  /*0170*/  LDG.E R12, desc[UR8][R10.64] ;  /* 0x000000080a0c7981 */ /* 0x0006e2000c1e1900 */
[----:B--2---:R-:W-:-:S04]  /*0180*/  VIADD R5, R0, UR4 ;  /* 0x0000000400057c36 */ /* 0x004fc80008000000 */
[----:B-----5:R-:W-:-:S05]  /*0190*/  IMAD.WIDE.U32 R8, R5, 0x4, R8 ;  /* 0x0000000405087825 */ /* 0x020fca00078e0008 */
[----:B------:R2:W5:Y:S01]  /*01a0*/  LDG.E R5, desc[UR8][R8.64] ;  /* 0x0000000808057981 */ /* 0x000562000c1e1900 */
[----:B0-----:R-:W-:-:S04]  /*01b0*/  IMAD.WIDE.U32 R14, R13, 0x4, R16 ;  /* 0x000000040d0e7825 */ /* 0x001fc800078e0010 */
[----:B-1----:R-:W-:Y:S01]  /*01c0*/  IMAD.WIDE.U32 R16, R13, 0x4, R18 ;  /* 0x000000040d107825 */ /* 0x002fe200078e0012 */
[----:B------:R-:W5:Y:S04]  /*01d0*/  LDG.E R2, desc[UR8][R14.64+0x4] ;  /* 0x000004080e027981 */ /* 0x000f68000c1e1900 */
[----:B------:R-:W5:Y:S04]  /*01e0*/  LDG.E R25, desc[UR8][R16.64+0x4] ;  /* 0x0000040810197981 */ /* 0x000f68000c1e1900 */
[----:B------:R0:W5:Y:S04]  /*01f0*/  LDG.E R23, desc[UR8][R14.64] ;  /* 0x000000080e177981 */ /* 0x000168000c1e1900 */
[----:B------:R1:W5:Y:S01]  /*0200*/  LDG.E R6, desc[UR8][R16.64] ;  /* 0x0000000810067981 */ /* 0x000362000c1e1900 */
[----:B------:R-:W-:Y:S01]  /*0210*/  UMOV UR4, URZ ;  /* 0x000000ff00047c82 */ /* 0x000fe20008000000 */
[----:B------:R-:W-:Y:S01]  /*0220*/  UMOV UR6, URZ ;  /* 0x000000ff00067c82 */ /* 0x000fe20008000000 */
[----:B------:R-:W-:Y:S01]  /*0230*/  UMOV UR7, URZ ;  /* 0x000000ff00077c82 */ /* 0x000fe20008000000 */
[----:B------:R-:W-:Y:S01]  /*0240*/  UMOV UR5, URZ ;  /* 0x000000ff00057c82 */ /* 0x000fe20008000000 */
[----:B----4-:R-:W-:-:S04]  /*0250*/  LOP3.LUT R18, R4, 0x7fffffff, RZ, 0x3c, !PT ;  /* 0x7fffffff04127812 */ /* 0x010fc800078e3cff */
[----:B------:R-:W-:-:S05]  /*0260*/  IADD3 R18, P0, PT, R3, R18, RZ ;  /* 0x0000001203127210 */ /* 0x000fca0007f1e0ff */
[----:B------:R-:W-:Y:S01]  /*0270*/  IMAD.X R19, RZ, RZ, RZ, P0 ;  /* 0x000000ffff137224 */ /* 0x000fe200000e06ff */
[----:B---3--:R-:W-:-:S03]  /*0280*/  LOP3.LUT R21, R7, 0x7fffffff, RZ, 0x3c, !PT ;  /* 0x7fffffff07157812 */ /* 0x008fc600078e3cff */
[----:B------:R-:W-:Y:S01]  /*0290*/  IMAD.WIDE.U32 R10, R19, 0x5, RZ ;  /* 0x00000005130a7825 */ /* 0x000fe200078e00ff */
[----:B------:R-:W-:-:S03]  /*02a0*/  IADD3 R7, P0, PT, R12, R7, RZ ;  /* 0x000000070c077210 */ /* 0x000fc60007f1e0ff */
[----:B--2---:R-:W-:-:S04]  /*02b0*/  IMAD.WIDE.U32 R8, P1, R18, 0x2, R10 ;  /* 0x0000000212087825 */ /* 0x004fc8000782000a */
[----:B------:R-:W-:-:S04]  /*02c0*/  IMAD.WIDE.U32 R10, R18, 0x5, RZ ;  /* 0x00000005120a7825 */ /* 0x000fc800078e00ff */
[----:B------:R-:W-:Y:S01]  /*02d0*/  IMAD.X R13, RZ, RZ, RZ, P1 ;  /* 0x000000ffff0d7224 */ /* 0x000fe200008e06ff */
[----:B------:R-:W-:Y:S01]  /*02e0*/  IADD3 R10, P1, PT, R12, R21, RZ ;  /* 0x000000150c0a7210 */ /* 0x000fe20007f3e0ff */
[----:B------:R-:W-:Y:S01]  /*02f0*/  IMAD.MOV.U32 R12, RZ, RZ, R9 ;  /* 0x000000ffff0c7224 */ /* 0x000fe200078e0009 */
[----:B------:R-:W-:Y:S01]  /*0300*/  IADD3 RZ, P2, PT, R11, R8, RZ ;  /* 0x000000080bff7210 */ /* 0x000fe20007f5e0ff */
[----:B0-----:R-:W-:Y:S01]  /*0310*/  IMAD.WIDE.U32 R14, R7, 0x5, RZ ;  /* 0x00000005070e7825 */ /* 0x001fe200078e00ff */
[----:B------:R-:W-:-:S03]  /*0320*/  IADD3.X R21, PT, PT, RZ, RZ, RZ, P0, !PT ;  /* 0x000000ffff157210 */ /* 0x000fc600007fe4ff */
[----:B------:R-:W-:-:S04]  /*0330*/  IMAD.WIDE.U32.X R12, R19, 0x2, R12, P2 ;  /* 0x00000002130c7825 */ /* 0x000fc800010e040c */
[----:B-1----:R-:W-:-:S04]  /*0340*/  IMAD.WIDE.U32 R16, R21, 0x5, RZ ;  /* 0x0000000515107825 */ /* 0x002fc800078e00ff */
[----:B------:R-:W-:Y:S02]  /*0350*/  IMAD.X R11, RZ, RZ, RZ, P1 ;  /* 0x000000ffff0b7224 */ /* 0x000fe400008e06ff */
        /* <DEDUP_REMOVED lines=8> */
[----:B-----5:R-:W-:-:S03]  /*03e0*/  LOP3.LUT R14, R2, 0x7fffffff, RZ, 0x3c, !PT ;  /* 0x7fffffff020e7812 */ /* 0x020fc600078e3cff */
[----:B------:R-:W-:-:S04]  /*03f0*/  IMAD.WIDE.U32 R18, R18, R5, RZ ;  /* 0x0000000512127225 */ /* 0x000fc800078e00ff */
[----:B------:R-:W-:Y:S01]  /*0400*/  IMAD R27, R12, R5, RZ ;  /* 0x000000050c1b7224 */ /* 0x000fe200078e02ff */
[----:B------:R-:W-:Y:S01]  /*0410*/  MOV R12, R9 ;  /* 0x00000009000c7202 */ /* 0x000fe20000000f00 */
[----:B------:R-:W-:Y:S01]  /*0420*/  IMAD.X R22, R21, 0x2, R17, P0 ;  /* 0x0000000215167824 */ /* 0x000fe200000e0611 */
[----:B------:R-:W-:Y:S01]  /*0430*/  IADD3 RZ, P0, PT, R15, R8, RZ ;  /* 0x000000080fff7210 */ /* 0x000fe20007f1e0ff */
[----:B------:R-:W-:Y:S01]  /*0440*/  IMAD.X R13, RZ, RZ, RZ, P1 ;  /* 0x000000ffff0d7224 */ /* 0x000fe200008e06ff */
[----:B------:R-:W-:Y:S01]  /*0450*/  LOP3.LUT R15, R25, 0x7fffffff, RZ, 0x3c, !PT ;  /* 0x7fffffff190f7812 */ /* 0x000fe200078e3cff */
        /* <DEDUP_REMOVED lines=21> */
[----:B------:R-:W-:Y:S02]  /*05b0*/  IADD3.X R21, PT, PT, RZ, RZ, RZ, P2, !PT ;  /* 0x000000ffff157210 */ /* 0x000fe400017fe4ff */
[----:B------:R-:W-:Y:S01]  /*05c0*/  MOV R18, R9 ;  /* 0x0000000900127202 */ /* 0x000fe20000000f00 */
[----:B------:R-:W-:Y:S01]  /*05d0*/  IMAD.MOV.U32 R20, RZ, RZ, R17 ;  /* 0x000000ffff147224 */ /* 0x000fe200078e0011 */
[----:B------:R-:W-:Y:S01]  /*05e0*/  IADD3 RZ, P2, PT, R19, R16, RZ ;  /* 0x0000001013ff7210 */ /* 0x000fe20007f5e0ff */
[----:B------:R-:W-:Y:S02]  /*05f0*/  IMAD R27, R24, R5, RZ ;  /* 0x00000005181b7224 */ /* 0x000fe400078e02ff */
[----:B------:R-:W-:Y:S02]  /*0600*/  IMAD R7, R22, -0x7fffffff, R7 ;  /* 0x8000000116077824 */ /* 0x000fe400078e0207 */
[----:B------:R-:W-:-:S04]  /*0610*/  IMAD.WIDE.U32.X R20, R13, 0x2, R20, P2 ;  /* 0x000000020d147825 */ /* 0x000fc800010e0414 */
[----:B------:R-:W-:Y:S02]  /*0620*/  IMAD R17, R21, -0x7fffffff, RZ ;  /* 0x8000000115117824 */ /* 0x000fe400078e02ff */
[----:B------:R-:W-:-:S05]  /*0630*/  IMAD.WIDE.U32 R12, R20, -0x7fffffff, R12 ;  /* 0x80000001140c7825 */ /* 0x000fca00078e000c */
        /* <DEDUP_REMOVED lines=20> */
[----:B------:R-:W-:Y:S02]  /*0780*/  IMAD.IADD R12, R21, 0x1, R12 ;  /* 0x00000001150c7824 */ /* 0x000fe400078e020c */
[----:B------:R-:W-:Y:S02]  /*0790*/  VIADD R19, R11, UR4 ;  /* 0x000000040b137c36 */ /* 0x000fe40008000000 */
[----:B------:R-:W-:Y:S01]  /*07a0*/  IMAD R21, R9, -0x7fffffff, RZ ;  /* 0x8000000109157824 */ /* 0x000fe200078e02ff */
[----:B------:R-:W-:Y:S01]  /*07b0*/  LOP3.LUT R11, R12, 0x7fffffff, RZ, 0xc0, !PT ;  /* 0x7fffffff0c0b7812 */ /* 0x000fe200078ec0ff */
[----:B------:R-:W-:Y:S01]  /*07c0*/  IMAD.WIDE.U32 R14, R8, -0x7fffffff, R14 ;  /* 0x80000001080e7825 */ /* 0x000fe200078e000e */
[----:B------:R-:W-:-:S04]  /*07d0*/  SHF.R.U64 R13, R10, 0x1f, R19 ;  /* 0x0000001f0a0d7819 */ /* 0x000fc80000001213 */
[----:B------:R-:W-:Y:S01]  /*07e0*/  IADD3 R9, P0, PT, R13, R10, RZ ;  /* 0x0000000a0d097210 */ /* 0x000fe20007f1e0ff */
[----:B------:R-:W-:Y:S01]  /*07f0*/  IMAD.WIDE.U32 R12, R11, UR15, RZ ;  /* 0x0000000f0b0c7c25 */ /* 0x000fe2000f8e00ff */
[----:B------:R-:W-:Y:S02]  /*0800*/  IADD3 R18, PT, PT, R15, -R8, R21 ;  /* 0x800000080f127210 */ /* 0x000fe40007ffe015 */
[----:B------:R-:W-:Y:S01]  /*0810*/  LEA.HI.X R20, R19, R19, RZ, 0x1, P0 ;  /* 0x0000001313147211 */ /* 0x000fe200000f0cff */
[----:B------:R-:W-:-:S03]  /*0820*/  VIADD R19, R13, UR6 ;  /* 0x000000060d137c36 */ /* 0x000fc60008000000 */
[----:B------:R-:W-:Y:S01]  /*0830*/  SHF.R.U64 R15, R9, 0x1f, R20 ;  /* 0x0000001f090f7819 */ /* 0x000fe20000001214 */
[----:B------:R-:W-:Y:S01]  /*0840*/  IMAD.WIDE.U32 R8, R11, UR14, RZ ;  /* 0x0000000e0b087c25 */ /* 0x000fe2000f8e00ff */
[----:B------:R-:W-:Y:S02]  /*0850*/  SHF.R.U64 R13, R12, 0x1f, R19 ;  /* 0x0000001f0c0d7819 */ /* 0x000fe40000001213 */
[----:B------:R-:W-:Y:S01]  /*0860*/  IADD3 R10, PT, PT, R15, R10, RZ ;  /* 0x0000000a0f0a7210 */ /* 0x000fe20007ffe0ff */
[----:B------:R-:W-:Y:S01]  /*0870*/  VIADD R9, R9, UR6 ;  /* 0x0000000609097c36 */ /* 0x000fe20008000000 */
[----:B------:R-:W-:Y:S01]  /*0880*/  IADD3 R13, P0, PT, R13, R12, RZ ;  /* 0x0000000c0d0d7210 */ /* 0x000fe20007f1e0ff */
[----:B------:R-:W-:Y:S01]  /*0890*/  IMAD.WIDE.U32 R14, R14, R5, RZ ;  /* 0x000000050e0e7225 */ /* 0x000fe200078e00ff */
[----:B------:R-:W-:-:S03]  /*08a0*/  LOP3.LUT R10, R10, 0x7fffffff, RZ, 0xc0, !PT ;  /* 0x7fffffff0a0a7812 */ /* 0x000fc600078ec0ff */
[----:B------:R-:W-:Y:S01]  /*08b0*/  IMAD R5, R18, R5, RZ ;  /* 0x0000000512057224 */ /* 0x000fe200078e02ff */
[----:B------:R-:W-:Y:S02]  /*08c0*/  LEA.HI.X R18, R19, R19, RZ, 0x1, P0 ;  /* 0x0000001313127211 */ /* 0x000fe400000f0cff */
[----:B------:R-:W-:Y:S02]  /*08d0*/  SHF.R.U64 R19, R8, 0x1f, R9 ;  /* 0x0000001f08137819 */ /* 0x000fe40000001209 */
[----:B------:R-:W-:Y:S02]  /*08e0*/  SHF.R.U64 R27, R13, 0x1f, R18 ;  /* 0x0000001f0d1b7819 */ /* 0x000fe40000001212 */
[----:B------:R-:W-:Y:S01]  /*08f0*/  IADD3 R13, P1, PT, R19, R8, RZ ;  /* 0x00000008130d7210 */ /* 0x000fe20007f3e0ff */
[----:B------:R-:W-:Y:S01]  /*0900*/  IMAD.WIDE.U32 R18, R17, UR15, RZ ;  /* 0x0000000f11127c25 */ /* 0x000fe2000f8e00ff */
[----:B------:R-:W-:Y:S02]  /*0910*/  IADD3 R3, P0, PT, R3, R4, RZ ;  /* 0x0000000403037210 */ /* 0x000fe40007f1e0ff */
[----:B------:R-:W-:Y:S01]  /*0920*/  LEA.HI.X R4, R9, R9, RZ, 0x1, P1 ;  /* 0x0000000909047211 */ /* 0x000fe200008f0cff */
[----:B------:R-:W-:Y:S01]  /*0930*/  VIADD R21, R19, UR7 ;  /* 0x0000000713157c36 */ /* 0x000fe20008000000 */
[----:B------:R-:W-:Y:S01]  /*0940*/  IADD3 R5, PT, PT, R15, R5, RZ ;  /* 0x000000050f057210 */ /* 0x000fe20007ffe0ff */
[----:B------:R-:W-:Y:S01]  /*0950*/  IMAD.IADD R9, R27, 0x1, R12 ;  /* 0x000000011b097824 */ /* 0x000fe200078e020c */
[----:B------:R-:W-:Y:S01]  /*0960*/  SHF.R.U64 R13, R13, 0x1f, R4 ;  /* 0x0000001f0d0d7819 */ /* 0x000fe20000001204 */
[----:B------:R-:W-:Y:S01]  /*0970*/  IMAD.X R19, RZ, RZ, RZ, P0 ;  /* 0x000000ffff137224 */ /* 0x000fe200000e06ff */
[----:B------:R-:W-:-:S02]  /*0980*/  SHF.R.U64 R27, R18, 0x1f, R21 ;  /* 0x0000001f121b7819 */ /* 0x000fc40000001215 */
[----:B------:R-:W-:Y:S01]  /*0990*/  IADD3 R4, P0, PT, R23, R2, RZ ;  /* 0x0000000217047210 */ /* 0x000fe20007f1e0ff */
[----:B------:R-:W-:Y:S01]  /*09a0*/  IMAD.IADD R8, R13, 0x1, R8 ;  /* 0x000000010d087824 */ /* 0x000fe200078e0208 */
[----:B------:R-:W-:Y:S01]  /*09b0*/  IADD3 R15, P1, PT, R27, R18, RZ ;  /* 0x000000121b0f7210 */ /* 0x000fe20007f3e0ff */
[----:B------:R-:W-:Y:S01]  /*09c0*/  IMAD.WIDE.U32 R12, R19, 0x5, RZ ;  /* 0x00000005130c7825 */ /* 0x000fe200078e00ff */
[----:B------:R-:W-:Y:S02]  /*09d0*/  SHF.R.U64 R23, R14, 0x1f, R5 ;  /* 0x0000001f0e177819 */ /* 0x000fe40000001205 */
[----:B------:R-:W-:Y:S02]  /*09e0*/  LEA.HI.X R20, R21, R21, RZ, 0x1, P1 ;  /* 0x0000001515147211 */ /* 0x000fe400008f0cff */
[----:B------:R-:W-:Y:S01]  /*09f0*/  IADD3 R2, P1, PT, R23, R14, RZ ;  /* 0x0000000e17027210 */ /* 0x000fe20007f3e0ff */
[----:B------:R-:W-:Y:S01]  /*0a00*/  IMAD.WIDE.U32 R12, R3, 0x2, R12 ;  /* 0x00000002030c7825 */ /* 0x000fe200078e000c */
[----:B------:R-:W-:-:S02]  /*0a10*/  SHF.R.U64 R15, R15, 0x1f, R20 ;  /* 0x0000001f0f0f7819 */ /* 0x000fc40000001214 */
[----:B------:R-:W-:Y:S01]  /*0a20*/  LOP3.LUT R9, R9, 0x7fffffff, RZ, 0xc, !PT ;  /* 0x7fffffff09097812 */ /* 0x000fe200078e0cff */
[----:B------:R-:W-:Y:S01]  /*0a30*/  IMAD.WIDE.U32 R20, R3, 0x5, RZ ;  /* 0x0000000503147825 */ /* 0x000fe200078e00ff */
[----:B------:R-:W-:Y:S02]  /*0a40*/  LEA.HI.X R5, R5, R5, RZ, 0x1, P1 ;  /* 0x0000000505057211 */ /* 0x000fe400008f0cff */
[----:B------:R-:W-:Y:S01]  /*0a50*/  LOP3.LUT R8, R8, 0x7fffffff, RZ, 0xc0, !PT ;  /* 0x7fffffff08087812 */ /* 0x000fe200078ec0ff */
[----:B------:R-:W-:Y:S01]  /*0a60*/  IMAD.IADD R15, R15, 0x1, R18 ;  /* 0x000000010f0f7824 */ /* 0x000fe200078e0212 */
[----:B------:R-:W-:Y:S01]  /*0a70*/  SHF.R.U64 R5, R2, 0x1f, R5 ;  /* 0x0000001f02057819 */ /* 0x000fe20000001205 */
[----:B------:R-:W-:Y:S01]  /*0a80*/  IMAD.IADD R9, R10, 0x1, R9 ;  /* 0x000000010a097824 */ /* 0x000fe200078e0209 */
[----:B------:R-:W-:Y:S01]  /*0a90*/  IADD3 RZ, P1, PT, R21, R12, RZ ;  /* 0x0000000c15ff7210 */ /* 0x000fe20007f3e0ff */
[----:B------:R-:W-:Y:S01]  /*0aa0*/  IMAD.WIDE.U32 R20, R4, 0x5, RZ ;  /* 0x0000000504147825 */ /* 0x000fe200078e00ff */
[----:B------:R-:W-:-:S03]  /*0ab0*/  LOP3.LUT R15, R15, 0x7fffffff, RZ, 0xc0, !PT ;  /* 0x7fffffff0f0f7812 */ /* 0x000fc600078ec0ff */
[----:B------:R-:W-:-:S04]  /*0ac0*/  IMAD.HI.U32 R10, R9, 0x3, RZ ;  /* 0x00000003090a7827 */ /* 0x000fc800078e00ff */
[----:B------:R-:W-:Y:S01]  /*0ad0*/  IMAD.IADD R14, R5, 0x1, R14 ;  /* 0x00000001050e7824 */ /* 0x000fe200078e020e */
[----:B------:R-:W-:Y:S01]  /*0ae0*/  IADD3.X R5, PT, PT, RZ, RZ, RZ, P0, !PT ;  /* 0x000000ffff057210 */ /* 0x000fe200007fe4ff */
[----:B------:R-:W-:Y:S02]  /*0af0*/  IMAD.X R2, R19, 0x2, R13, P1 ;  /* 0x0000000213027824 */ /* 0x000fe400008e060d */
[----:B------:R-:W-:Y:S01]  /*0b00*/  IMAD.IADD R19, R9, 0x1, -R10 ;  /* 0x0000000109137824 */ /* 0x000fe200078e0a0a */
[----:B------:R-:W-:Y:S01]  /*0b10*/  LOP3.LUT R14, R14, 0x7fffffff, RZ, 0xc0, !PT ;  /* 0x7fffffff0e0e7812 */ /* 0x000fe200078ec0ff */
[----:B------:R-:W-:Y:S01]  /*0b20*/  IMAD.IADD R8, R15, 0x1, R8 ;  /* 0x000000010f087824 */ /* 0x000fe200078e0208 */
[----:B------:R-:W-:Y:S01]  /*0b30*/  IADD3 R15, P0, PT, R6, R25, RZ ;  /* 0x00000019060f7210 */ /* 0x000fe20007f1e0ff */
[----:B------:R-:W-:Y:S01]  /*0b40*/  IMAD.WIDE.U32 R12, R5, 0x5, RZ ;  /* 0x00000005050c7825 */ /* 0x000fe200078e00ff */
[----:B------:R-:W-:-:S03]  /*0b50*/  LEA.HI R10, R19, R10, RZ, 0x1f ;  /* 0x0000000a130a7211 */ /* 0x000fc600078ff8ff */
[----:B------:R-:W-:-:S04]  /*0b60*/  IMAD.HI.U32 R25, R8, 0x3, RZ ;  /* 0x0000000308197827 */ /* 0x000fc800078e00ff */
[----:B------:R-:W-:-:S04]  /*0b70*/  IMAD.WIDE.U32 R18, R16, UR12, RZ ;  /* 0x0000000c10127c25 */ /* 0x000fc8000f8e00ff */
[----:B------:R-:W-:Y:S01]  /*0b80*/  IMAD.WIDE.U32 R12, P2, R4, 0x2, R12 ;  /* 0x00000002040c7825 */ /* 0x000fe2000784000c */
[----:B------:R-:W-:-:S03]  /*0b90*/  IADD3 R23, PT, PT, R19, UR4, RZ ;  /* 0x0000000413177c10 */ /* 0x000fc6000fffe0ff */
[----:B------:R-:W-:Y:S01]  /*0ba0*/  IMAD.IADD R6, R8, 0x1, -R25 ;  /* 0x0000000108067824 */ /* 0x000fe200078e0a19 */
[----:B------:R-:W-:Y:S01]  /*0bb0*/  IADD3 RZ, P1, PT, R21, R12, RZ ;  /* 0x0000000c15ff7210 */ /* 0x000fe20007f3e0ff */
[----:B------:R-:W-:Y:S02]  /*0bc0*/  IMAD.X R19, RZ, RZ, RZ, P0 ;  /* 0x000000ffff137224 */ /* 0x000fe400000e06ff */
[----:B------:R-:W-:Y:S01]  /*0bd0*/  IMAD R2, R2, -0x7fffffff, R3 ;  /* 0x8000000102027824 */ /* 0x000fe200078e0203 */
[----:B------:R-:W-:Y:S01]  /*0be0*/  LEA.HI R12, R6, R25, RZ, 0x1f ;  /* 0x00000019060c7211 */ /* 0x000fe200078ff8ff */
[----:B------:R-:W-:Y:S01]  /*0bf0*/  IMAD.WIDE.U32 R20, R19, 0x5, RZ ;  /* 0x0000000513147825 */ /* 0x000fe200078e00ff */
[----:B------:R-:W-:Y:S02]  /*0c00*/  SHF.R.U64 R25, R18, 0x1f, R23 ;  /* 0x0000001f12197819 */ /* 0x000fe40000001217 */
[----:B------:R-:W-:Y:S02]  /*0c10*/  SHF.R.U32.HI R6, RZ, 0x1e, R10 ;  /* 0x0000001eff067819 */ /* 0x000fe4000001160a */
[----:B------:R-:W-:Y:S01]  /*0c20*/  IADD3 R10, P0, PT, R25, R18, RZ ;  /* 0x00000012190a7210 */ /* 0x000fe20007f1e0ff */
[----:B------:R-:W-:-:S03]  /*0c30*/  IMAD.WIDE.U32 R20, R15, 0x2, R20 ;  /* 0x000000020f147825 */ /* 0x000fc600078e0014 */
[----:B------:R-:W-:Y:S01]  /*0c40*/  LEA.HI.X R23, R23, R23, RZ, 0x1, P0 ;  /* 0x0000001717177211 */ /* 0x000fe200000f0cff */
[----:B------:R-:W-:-:S04]  /*0c50*/  IMAD.WIDE.U32 R24, R15, 0x5, RZ ;  /* 0x000000050f187825 */ /* 0x000fc800078e00ff */
[----:B------:R-:W-:Y:S01]  /*0c60*/  IMAD R6, R6, -0x7fffffff, R9 ;  /* 0x8000000106067824 */ /* 0x000fe200078e0209 */
[----:B------:R-:W-:Y:S02]  /*0c70*/  SHF.R.U32.HI R9, RZ, 0x1e, R12 ;  /* 0x0000001eff097819 */ /* 0x000fe4000001160c */
[----:B------:R-:W-:Y:S01]  /*0c80*/  IADD3 RZ, P0, PT, R25, R20, RZ ;  /* 0x0000001419ff7210 */ /* 0x000fe20007f1e0ff */
[----:B------:R-:W-:Y:S01]  /*0c90*/  IMAD.SHL.U32 R20, R6, 0x2, RZ ;  /* 0x0000000206147824 */ /* 0x000fe200078e00ff */
[----:B------:R-:W-:Y:S01]  /*0ca0*/  SHF.R.U64 R25, R10, 0x1f, R23 ;  /* 0x0000001f0a197819 */ /* 0x000fe20000001217 */
[----:B------:R-:W-:Y:S01]  /*0cb0*/  IMAD R10, R9, -0x7fffffff, R8 ;  /* 0x80000001090a7824 */ /* 0x000fe200078e0208 */
[----:B------:R-:W-:Y:S01]  /*0cc0*/  SHF.R.U32.HI R23, RZ, 0x1e, R6 ;  /* 0x0000001eff177819 */ /* 0x000fe20000011606 */
[----:B------:R-:W-:-:S04]  /*0cd0*/  IMAD.WIDE.U32 R8, R14, UR13, RZ ;  /* 0x0000000d0e087c25 */ /* 0x000fc8000f8e00ff */
[----:B------:R-:W-:Y:S01]  /*0ce0*/  IMAD.IADD R12, R25, 0x1, R18 ;  /* 0x00000001190c7824 */ /* 0x000fe200078e0212 */
[----:B------:R-:W-:Y:S02]  /*0cf0*/  IADD3 R25, PT, PT, R9, UR5, RZ ;  /* 0x0000000509197c10 */ /* 0x000fe4000fffe0ff */
[----:B------:R-:W-:Y:S01]  /*0d00*/  LOP3.LUT R18, R23, 0x7fffffff, R20, 0xc8, !PT ;  /* 0x7fffffff17127812 */ /* 0x000fe200078ec814 */
[----:B------:R-:W-:Y:S01]  /*0d10*/  IMAD.SHL.U32 R23, R10, 0x2, RZ ;  /* 0x000000020a177824 */ /* 0x000fe200078e00ff */
[----:B------:R-:W-:Y:S02]  /*0d20*/  SHF.R.U64 R9, R8, 0x1f, R25 ;  /* 0x0000001f08097819 */ /* 0x000fe40000001219 */
[----:B------:R-:W-:Y:S02]  /*0d30*/  SHF.R.U32.HI R20, RZ, 0x1e, R10 ;  /* 0x0000001eff147819 */ /* 0x000fe4000001160a */
[----:B------:R-:W-:Y:S02]  /*0d40*/  IADD3 R9, P3, PT, R9, R8, RZ ;  /* 0x0000000809097210 */ /* 0x000fe40007f7e0ff */
[----:B------:R-:W-:-:S02]  /*0d50*/  LOP3.LUT R23, R20, 0x7fffffff, R23, 0xc8, !PT ;  /* 0x7fffffff14177812 */ /* 0x000fc400078ec817 */
[----:B------:R-:W-:Y:S02]  /*0d60*/  LEA.HI.X R20, R25, R25, RZ, 0x1, P3 ;  /* 0x0000001919147211 */ /* 0x000fe400018f0cff */
[----:B------:R-:W-:Y:S02]  /*0d70*/  LOP3.LUT R12, R12, 0x7fffffff, RZ, 0xc0, !PT ;  /* 0x7fffffff0c0c7812 */ /* 0x000fe400078ec0ff */
[----:B------:R-:W-:Y:S02]  /*0d80*/  SHF.R.U64 R9, R9, 0x1f, R20 ;  /* 0x0000001f09097819 */ /* 0x000fe40000001214 */
[----:B------:R-:W-:-:S03]  /*0d90*/  IADD3 R6, PT, PT, R6, R23, RZ ;  /* 0x0000001706067210 */ /* 0x000fc60007ffe0ff */
[----:B------:R-:W-:-:S05]  /*0da0*/  IMAD.IADD R8, R9, 0x1, R8 ;  /* 0x0000000109087824 */ /* 0x000fca00078e0208 */
[----:B------:R-:W-:Y:S01]  /*0db0*/  LOP3.LUT R25, R8, 0x7fffffff, RZ, 0xc, !PT ;  /* 0x7fffffff08197812 */ /* 0x000fe200078e0cff */
[----:B------:R-:W-:-:S04]  /*0dc0*/  IMAD.WIDE.U32 R8, R14, UR12, RZ ;  /* 0x0000000c0e087c25 */ /* 0x000fc8000f8e00ff */
[----:B------:R-:W-:Y:S02]  /*0dd0*/  IMAD.IADD R12, R12, 0x1, R25 ;  /* 0x000000010c0c7824 */ /* 0x000fe400078e0219 */
[----:B------:R-:W-:-:S05]  /*0de0*/  VIADD R25, R9, UR5 ;  /* 0x0000000509197c36 */ /* 0x000fca0008000000 */
        /* <DEDUP_REMOVED lines=16> */
[----:B------:R-:W-:-:S04]  /*0ef0*/  @P3 VIADD R6, R6, 0x80000001 ;  /* 0x8000000106063836 */ /* 0x000fc80000000000 */
[----:B------:R-:W-:-:S04]  /*0f00*/  IMAD.IADD R20, R8, 0x1, R9 ;  /* 0x0000000108147824 */ /* 0x000fc800078e0209 */
[----:B------:R-:W-:-:S04]  /*0f10*/  IMAD.HI.U32 R9, R20, 0x3, RZ ;  /* 0x0000000314097827 */ /* 0x000fc800078e00ff */
[----:B------:R-:W-:-:S05]  /*0f20*/  IMAD.IADD R8, R20, 0x1, -R9 ;  /* 0x0000000114087824 */ /* 0x000fca00078e0a09 */
[----:B------:R-:W-:-:S04]  /*0f30*/  LEA.HI R8, R8, R9, RZ, 0x1f ;  /* 0x0000000908087211 */ /* 0x000fc800078ff8ff */
[----:B------:R-:W-:Y:S01]  /*0f40*/  SHF.R.U32.HI R23, RZ, 0x1e, R8 ;  /* 0x0000001eff177819 */ /* 0x000fe20000011608 */
[----:B------:R-:W-:-:S04]  /*0f50*/  IMAD.WIDE.U32 R8, R17, UR12, RZ ;  /* 0x0000000c11087c25 */ /* 0x000fc8000f8e00ff */
[----:B------:R-:W-:Y:S01]  /*0f60*/  IMAD R23, R23, -0x7fffffff, R20 ;  /* 0x8000000117177824 */ /* 0x000fe200078e0214 */
[----:B------:R-:W-:-:S03]  /*0f70*/  IADD3 R9, PT, PT, R9, UR7, RZ ;  /* 0x0000000709097c10 */ /* 0x000fc6000fffe0ff */
[----:B------:R-:W-:Y:S01]  /*0f80*/  IMAD.IADD R6, R23, 0x1, R6 ;  /* 0x0000000117067824 */ /* 0x000fe200078e0206 */
[----:B------:R-:W-:-:S03]  /*0f90*/  SHF.R.U64 R25, R8, 0x1f, R9 ;  /* 0x0000001f08197819 */ /* 0x000fc60000001209 */
[----:B------:R-:W-:Y:S01]  /*0fa0*/  IMAD.HI.U32 R23, R6, 0x3, RZ ;  /* 0x0000000306177827 */ /* 0x000fe200078e00ff */
[----:B------:R-:W-:-:S04]  /*0fb0*/  IADD3 R25, P4, PT, R25, R8, RZ ;  /* 0x0000000819197210 */ /* 0x000fc80007f9e0ff */
[----:B------:R-:W-:Y:S02]  /*0fc0*/  LEA.HI.X R20, R9, R9, RZ, 0x1, P4 ;  /* 0x0000000909147211 */ /* 0x000fe400020f0cff */
[----:B------:R-:W-:Y:S01]  /*0fd0*/  LOP3.LUT R9, R10, 0x7fffffff, RZ, 0x3c, !PT ;  /* 0x7fffffff0a097812 */ /* 0x000fe200078e3cff */
[----:B------:R-:W-:Y:S01]  /*0fe0*/  IMAD.IADD R10, R6, 0x1, -R23 ;  /* 0x00000001060a7824 */ /* 0x000fe200078e0a17 */
[----:B------:R-:W-:-:S03]  /*0ff0*/  SHF.R.U64 R25, R25, 0x1f, R20 ;  /* 0x0000001f19197819 */ /* 0x000fc60000001214 */
[----:B------:R-:W-:Y:S01]  /*1000*/  IMAD.IADD R18, R18, 0x1, R9 ;  /* 0x0000000112127824 */ /* 0x000fe200078e0209 */
[----:B------:R-:W-:Y:S01]  /*1010*/  LEA.HI R13, R10, R23, RZ, 0x1f ;  /* 0x000000170a0d7211 */ /* 0x000fe200078ff8ff */
[----:B------:R-:W-:Y:S01]  /*1020*/  IMAD.IADD R20, R25, 0x1, R8 ;  /* 0x0000000119147824 */ /* 0x000fe200078e0208 */
[----:B------:R-:W-:Y:S01]  /*1030*/  IADD3.X R25, PT, PT, RZ, RZ, RZ, P2, !PT ;  /* 0x000000ffff197210 */ /* 0x000fe200017fe4ff */
[----:B------:R-:W-:Y:S01]  /*1040*/  IMAD.WIDE.U32 R8, R11, UR13, RZ ;  /* 0x0000000d0b087c25 */ /* 0x000fe2000f8e00ff */
[----:B------:R-:W-:Y:S02]  /*1050*/  SHF.R.U32.HI R13, RZ, 0x1e, R13 ;  /* 0x0000001eff0d7819 */ /* 0x000fe4000001160d */
[----:B------:R-:W-:Y:S01]  /*1060*/  LOP3.LUT R20, R20, 0x7fffffff, RZ, 0xc0, !PT ;  /* 0x7fffffff14147812 */ /* 0x000fe200078ec0ff */
[----:B------:R-:W-:Y:S02]  /*1070*/  VIADD R9, R9, UR6 ;  /* 0x0000000609097c36 */ /* 0x000fe40008000000 */
[----:B------:R-:W-:-:S03]  /*1080*/  IMAD.WIDE.U32.X R24, R5, 0x2, R24, P1 ;  /* 0x0000000205187825 */ /* 0x000fc600008e0418 */
[----:B------:R-:W-:Y:S01]  /*1090*/  SHF.R.U64 R23, R8, 0x1f, R9 ;  /* 0x0000001f08177819 */ /* 0x000fe20000001209 */
[----:B------:R-:W-:Y:S02]  /*10a0*/  IMAD R13, R13, -0x7fffffff, R6 ;  /* 0x800000010d0d7824 */ /* 0x000fe400078e0206 */
[----:B------:R-:W-:Y:S01]  /*10b0*/  IMAD.WIDE.U32 R4, R24, -0x7fffffff, R4 ;  /* 0x8000000118047825 */ /* 0x000fe200078e0004 */
[----:B------:R-:W-:-:S03]  /*10c0*/  IADD3 R23, P2, PT, R23, R8, RZ ;  /* 0x0000000817177210 */ /* 0x000fc60007f5e0ff */
[----:B------:R-:W-:Y:S01]  /*10d0*/  IMAD R3, R25, -0x7fffffff, RZ ;  /* 0x8000000119037824 */ /* 0x000fe200078e02ff */
[----:B------:R-:W-:-:S04]  /*10e0*/  LEA.HI.X R10, R9, R9, RZ, 0x1, P2 ;  /* 0x00000009090a7211 */ /* 0x000fc800010f0cff */
[----:B------:R-:W-:Y:S01]  /*10f0*/  SHF.R.U64 R23, R23, 0x1f, R10 ;  /* 0x0000001f17177819 */ /* 0x000fe2000000120a */
[----:B------:R-:W-:-:S04]  /*1100*/  IMAD.WIDE.U32 R10, R11, UR12, RZ ;  /* 0x0000000c0b0a7c25 */ /* 0x000fc8000f8e00ff */
[----:B------:R-:W-:Y:S01]  /*1110*/  IMAD.IADD R23, R23, 0x1, R8 ;  /* 0x0000000117177824 */ /* 0x000fe200078e0208 */
[----:B------:R-:W-:-:S04]  /*1120*/  IADD3 R9, PT, PT, R11, UR6, RZ ;  /* 0x000000060b097c10 */ /* 0x000fc8000fffe0ff */
        /* <DEDUP_REMOVED lines=15> */
[----:B------:R-:W-:-:S03]  /*1220*/  IMAD.WIDE.U32 R8, R16, UR14, RZ ;  /* 0x0000000e10087c25 */ /* 0x000fc6000f8e00ff */
[----:B------:R-:W-:Y:S02]  /*1230*/  LOP3.LUT R11, R11, 0x7fffffff, RZ, 0xc0, !PT ;  /* 0x7fffffff0b0b7812 */ /* 0x000fe400078ec0ff */
[----:B------:R-:W-:-:S03]  /*1240*/  IADD3 R17, PT, PT, R9, UR5, RZ ;  /* 0x0000000509117c10 */ /* 0x000fc6000fffe0ff */
[----:B------:R-:W-:Y:S01]  /*1250*/  IMAD.IADD R23, R11, 0x1, R10 ;  /* 0x000000010b177824 */ /* 0x000fe200078e020a */
[----:B------:R-:W-:-:S04]  /*1260*/  SHF.R.U64 R9, R8, 0x1f, R17 ;  /* 0x0000001f08097819 */ /* 0x000fc80000001211 */
[----:B------:R-:W-:-:S04]  /*1270*/  IADD3 R9, P2, PT, R9, R8, RZ ;  /* 0x0000000809097210 */ /* 0x000fc80007f5e0ff */
[----:B------:R-:W-:Y:S01]  /*1280*/  LEA.HI.X R26, R17, R17, RZ, 0x1, P2 ;  /* 0x00000011111a7211 */ /* 0x000fe200010f0cff */
[----:B------:R-:W-:-:S03]  /*1290*/  IMAD.WIDE.U32 R16, R16, UR15, RZ ;  /* 0x0000000f10107c25 */ /* 0x000fc6000f8e00ff */
[----:B------:R-:W-:-:S05]  /*12a0*/  SHF.R.U64 R9, R9, 0x1f, R26 ;  /* 0x0000001f09097819 */ /* 0x000fca000000121a */
[----:B------:R-:W-:Y:S02]  /*12b0*/  IMAD.IADD R26, R9, 0x1, R8 ;  /* 0x00000001091a7824 */ /* 0x000fe400078e0208 */
[----:B------:R-:W-:-:S04]  /*12c0*/  IMAD.WIDE.U32 R8, R14, UR15, RZ ;  /* 0x0000000f0e087c25 */ /* 0x000fc8000f8e00ff */
[----:B------:R-:W-:-:S05]  /*12d0*/  VIADD R11, R9, UR4 ;  /* 0x00000004090b7c36 */ /* 0x000fca0008000000 */
[----:B------:R-:W-:-:S04]  /*12e0*/  SHF.R.U64 R9, R8, 0x1f, R11 ;  /* 0x0000001f08097819 */ /* 0x000fc8000000120b */
[----:B------:R-:W-:-:S04]  /*12f0*/  IADD3 R9, P2, PT, R9, R8, RZ ;  /* 0x0000000809097210 */ /* 0x000fc80007f5e0ff */
[----:B------:R-:W-:-:S04]  /*1300*/  LEA.HI.X R10, R11, R11, RZ, 0x1, P2 ;  /* 0x0000000b0b0a7211 */ /* 0x000fc800010f0cff */
[----:B------:R-:W-:Y:S01]  /*1310*/  SHF.R.U64 R9, R9, 0x1f, R10 ;  /* 0x0000001f09097819 */ /* 0x000fe2000000120a */
[----:B------:R-:W-:-:S04]  /*1320*/  IMAD.WIDE.U32 R10, R14, UR14, RZ ;  /* 0x0000000e0e0a7c25 */ /* 0x000fc8000f8e00ff */
[----:B------:R-:W-:Y:S01]  /*1330*/  IMAD.IADD R8, R9, 0x1, R8 ;  /* 0x0000000109087824 */ /* 0x000fe200078e0208 */
[----:B------:R-:W-:-:S04]  /*1340*/  IADD3 R11, PT, PT, R11, UR4, RZ ;  /* 0x000000040b0b7c10 */ /* 0x000fc8000fffe0ff */
        /* <DEDUP_REMOVED lines=12> */
[----:B------:R-:W-:-:S03]  /*1410*/  SHF.R.U64 R11, R11, 0x1f, R14 ;  /* 0x0000001f0b0b7819 */ /* 0x000fc6000000120e */
[----:B------:R-:W-:Y:S01]  /*1420*/  IMAD.IADD R9, R9, 0x1, R8 ;  /* 0x0000000109097824 */ /* 0x000fe200078e0208 */
[----:B------:R-:W-:Y:S01]  /*1430*/  IADD3 R16, PT, PT, R11, R16, RZ ;  /* 0x000000100b107210 */ /* 0x000fe20007ffe0ff */
[----:B------:R-:W-:-:S04]  /*1440*/  IMAD.HI.U32 R11, R20, 0x3, RZ ;  /* 0x00000003140b7827 */ /* 0x000fc800078e00ff */
[----:B------:R-:W-:-:S04]  /*1450*/  IMAD.HI.U32 R14, R9, 0x3, RZ ;  /* 0x00000003090e7827 */ /* 0x000fc800078e00ff */
[----:B------:R-:W-:Y:S02]  /*1460*/  IMAD.IADD R17, R9, 0x1, -R14 ;  /* 0x0000000109117824 */ /* 0x000fe400078e0a0e */
[----:B------:R-:W-:-:S03]  /*1470*/  IMAD.IADD R8, R20, 0x1, -R11 ;  /* 0x0000000114087824 */ /* 0x000fc600078e0a0b */
[----:B------:R-:W-:Y:S01]  /*1480*/  LEA.HI R17, R17, R14, RZ, 0x1f ;  /* 0x0000000e11117211 */ /* 0x000fe200078ff8ff */
[----:B------:R-:W-:Y:S01]  /*1490*/  IMAD.HI.U32 R14, R23, 0x3, RZ ;  /* 0x00000003170e7827 */ /* 0x000fe200078e00ff */
[----:B------:R-:W-:Y:S02]  /*14a0*/  LEA.HI R11, R8, R11, RZ, 0x1f ;  /* 0x0000000b080b7211 */ /* 0x000fe400078ff8ff */
[----:B------:R-:W-:Y:S01]  /*14b0*/  SHF.R.U32.HI R10, RZ, 0x1e, R17 ;  /* 0x0000001eff0a7819 */ /* 0x000fe20000011611 */
[----:B------:R-:W-:Y:S01]  /*14c0*/  IMAD.HI.U32 R17, R12, 0x3, RZ ;  /* 0x000000030c117827 */ /* 0x000fe200078e00ff */
[----:B------:R-:W-:Y:S02]  /*14d0*/  SHF.R.U32.HI R11, RZ, 0x1e, R11 ;  /* 0x0000001eff0b7819 */ /* 0x000fe4000001160b */
[----:B------:R-:W-:Y:S01]  /*14e0*/  LOP3.LUT R8, R16, 0x7fffffff, RZ, 0xc0, !PT ;  /* 0x7fffffff10087812 */ /* 0x000fe200078ec0ff */
[----:B------:R-:W-:Y:S01]  /*14f0*/  IMAD R9, R10, -0x7fffffff, R9 ;  /* 0x800000010a097824 */ /* 0x000fe200078e0209 */
[----:B------:R-:W-:Y:S01]  /*1500*/  IADD3 R10, PT, PT, R12, -R17, RZ ;  /* 0x800000110c0a7210 */ /* 0x000fe20007ffe0ff */
[----:B------:R-:W-:-:S02]  /*1510*/  IMAD R20, R11, -0x7fffffff, R20 ;  /* 0x800000010b147824 */ /* 0x000fc400078e0214 */
[----:B------:R-:W-:Y:S01]  /*1520*/  IMAD.HI.U32 R11, R18, 0x3, RZ ;  /* 0x00000003120b7827 */ /* 0x000fe200078e00ff */
[----:B------:R-:W-:Y:S02]  /*1530*/  LEA.HI R10, R10, R17, RZ, 0x1f ;  /* 0x000000110a0a7211 */ /* 0x000fe400078ff8ff */
[----:B------:R-:W-:Y:S01]  /*1540*/  IADD3 R9, PT, PT, R20, R9, RZ ;  /* 0x0000000914097210 */ /* 0x000fe20007ffe0ff */
[----:B------:R-:W-:Y:S02]  /*1550*/  IMAD.IADD R17, R23, 0x1, -R14 ;  /* 0x0000000117117824 */ /* 0x000fe400078e0a0e */
[----:B------:R-:W-:Y:S01]  /*1560*/  IMAD.IADD R8, R8, 0x1, R27 ;  /* 0x0000000108087824 */ /* 0x000fe200078e021b */
[----:B------:R-:W-:Y:S01]  /*1570*/  ISETP.GE.U32.AND P2, PT, R9, 0x7fffffff, PT ;  /* 0x7fffffff0900780c */ /* 0x000fe20003f46070 */
[----:B------:R-:W-:Y:S01]  /*1580*/  IMAD.IADD R16, R18, 0x1, -R11 ;  /* 0x0000000112107824 */ /* 0x000fe200078e0a0b */
[----:B------:R-:W-:Y:S01]  /*1590*/  LEA.HI R14, R17, R14, RZ, 0x1f ;  /* 0x0000000e110e7211 */ /* 0x000fe200078ff8ff */
[----:B------:R-:W-:-:S03]  /*15a0*/  IMAD.HI.U32 R17, R8, 0x3, RZ ;  /* 0x0000000308117827 */ /* 0x000fc600078e00ff */
[----:B------:R-:W-:Y:S01]  /*15b0*/  LEA.HI R11, R16, R11, RZ, 0x1f ;  /* 0x0000000b100b7211 */ /* 0x000fe200078ff8ff */
[----:B------:R-:W-:Y:S01]  /*15c0*/  IMAD.IADD R16, R8, 0x1, -R17 ;  /* 0x0000000108107824 */ /* 0x000fe200078e0a11 */
[----:B------:R-:W-:Y:S01]  /*15d0*/  SHF.R.U32.HI R14, RZ, 0x1e, R14 ;  /* 0x0000001eff0e7819 */ /* 0x000fe2000001160e */
[----:B------:R-:W-:Y:S01]  /*15e0*/  IMAD.X R20, R19, 0x2, R21, P0 ;  /* 0x0000000213147824 */ /* 0x000fe200000e0615 */
[----:B------:R-:W-:Y:S02]  /*15f0*/  SHF.R.U32.HI R11, RZ, 0x1e, R11 ;  /* 0x0000001eff0b7819 */ /* 0x000fe4000001160b */
[----:B------:R-:W-:Y:S01]  /*1600*/  LEA.HI R16, R16, R17, RZ, 0x1f ;  /* 0x0000001110107211 */ /* 0x000fe200078ff8ff */
[----:B------:R-:W-:Y:S01]  /*1610*/  IMAD R14, R14, -0x7fffffff, R23 ;  /* 0x800000010e0e7824 */ /* 0x000fe200078e0217 */
[----:B------:R-:W-:Y:S01]  /*1620*/  SHF.R.U32.HI R17, RZ, 0x1e, R10 ;  /* 0x0000001eff117819 */ /* 0x000fe2000001160a */
[----:B------:R-:W-:Y:S01]  /*1630*/  IMAD R15, R20, -0x7fffffff, R15 ;  /* 0x80000001140f7824 */ /* 0x000fe200078e020f */
[----:B------:R-:W-:-:S02]  /*1640*/  SHF.R.U32.HI R27, RZ, 0x1e, R16 ;  /* 0x0000001eff1b7819 */ /* 0x000fc40000011610 */
[----:B------:R-:W-:Y:S01]  /*1650*/  @P2 IADD3 R9, PT, PT, R9, -0x7fffffff, RZ ;  /* 0x8000000109092810 */ /* 0x000fe20007ffe0ff */
[----:B------:R-:W-:Y:S01]  /*1660*/  IMAD R17, R17, -0x7fffffff, R12 ;  /* 0x8000000111117824 */ /* 0x000fe200078e020c */
[----:B------:R-:W-:Y:S01]  /*1670*/  IADD3 R20, PT, PT, R5, -R24, R3 ;  /* 0x8000001805147210 */ /* 0x000fe20007ffe003 */
[----:B------:R-:W-:Y:S02]  /*1680*/  IMAD R27, R27, -0x7fffffff, R8 ;  /* 0x800000011b1b7824 */ /* 0x000fe400078e0208 */
[----:B------:R-:W-:Y:S02]  /*1690*/  IMAD R8, R11, -0x7fffffff, R18 ;  /* 0x800000010b087824 */ /* 0x000fe400078e0212 */
[----:B------:R-:W-:Y:S02]  /*16a0*/  IMAD.IADD R10, R14, 0x1, R27 ;  /* 0x000000010e0a7824 */ /* 0x000fe400078e021b */
[----:B------:R-:W-:Y:S02]  /*16b0*/  IMAD.IADD R8, R17, 0x1, R8 ;  /* 0x0000000111087824 */ /* 0x000fe400078e0208 */
[----:B------:R-:W-:Y:S01]  /*16c0*/  IMAD.IADD R11, R9, 0x1, R2 ;  /* 0x00000001090b7824 */ /* 0x000fe200078e0202 */
[----:B------:R-:W-:Y:S01]  /*16d0*/  ISETP.GE.U32.AND P3, PT, R10, 0x7fffffff, PT ;  /* 0x7fffffff0a00780c */ /* 0x000fe20003f66070 */
[----:B------:R-:W0:Y:S01]  /*16e0*/  LDC.64 R2, c[0x0][0x3d8] ;  /* 0x0000f600ff027b82 */ /* 0x000e220000000a00 */
[----:B------:R-:W-:Y:S01]  /*16f0*/  ISETP.GE.U32.AND P1, PT, R8, 0x7fffffff, PT ;  /* 0x7fffffff0800780c */ /* 0x000fe20003f26070 */
[----:B------:R-:W-:-:S04]  /*1700*/  IMAD.HI.U32 R16, R11, 0x3, RZ ;  /* 0x000000030b107827 */ /* 0x000fc800078e00ff */
[----:B------:R-:W-:-:S05]  /*1710*/  IMAD.IADD R17, R11, 0x1, -R16 ;  /* 0x000000010b117824 */ /* 0x000fca00078e0a10 */
[----:B------:R-:W-:Y:S01]  /*1720*/  LEA.HI R17, R17, R16, RZ, 0x1f ;  /* 0x0000001011117211 */ /* 0x000fe200078ff8ff */
[----:B------:R-:W-:Y:S02]  /*1730*/  @P3 VIADD R10, R10, 0x80000001 ;  /* 0x800000010a0a3836 */ /* 0x000fe40000000000 */
[----:B------:R-:W-:Y:S01]  /*1740*/  @P1 VIADD R8, R8, 0x80000001 ;  /* 0x8000000108081836 */ /* 0x000fe20000000000 */
[----:B------:R-:W-:Y:S02]  /*1750*/  SHF.R.U32.HI R16, RZ, 0x1e, R17 ;  /* 0x0000001eff107819 */ /* 0x000fe40000011611 */
[----:B------:R-:W-:Y:S02]  /*1760*/  IADD3 R12, PT, PT, R10, R15, RZ ;  /* 0x0000000f0a0c7210 */ /* 0x000fe40007ffe0ff */
[----:B------:R-:W-:Y:S01]  /*1770*/  IADD3 R10, P0, PT, R13, R4, RZ ;  /* 0x000000040d0a7210 */ /* 0x000fe20007f1e0ff */
[----:B------:R-:W-:Y:S01]  /*1780*/  IMAD.IADD R13, R8, 0x1, R7 ;  /* 0x00000001080d7824 */ /* 0x000fe200078e0207 */
[----:B------:R-:W1:Y:S01]  /*1790*/  LDC.64 R4, c[0x0][0x3d0] ;  /* 0x0000f400ff047b82 */ /* 0x000e620000000a00 */
[----:B------:R-:W-:Y:S01]  /*17a0*/  IMAD.HI.U32 R19, R12, 0x3, RZ ;  /* 0x000000030c137827 */ /* 0x000fe200078e00ff */
[----:B------:R-:W-:-:S02]  /*17b0*/  IADD3.X R20, PT, PT, RZ, R20, RZ, P0, !PT ;  /* 0x00000014ff147210 */ /* 0x000fc400007fe4ff */
[----:B------:R-:W-:Y:S01]  /*17c0*/  ISETP.GE.U32.AND P0, PT, R10, 0x7fffffff, PT ;  /* 0x7fffffff0a00780c */ /* 0x000fe20003f06070 */
[----:B------:R-:W-:-:S03]  /*17d0*/  IMAD.HI.U32 R14, R13, 0x3, RZ ;  /* 0x000000030d0e7827 */ /* 0x000fc600078e00ff */
[----:B------:R-:W2:Y:S01]  /*17e0*/  LDC.64 R8, c[0x0][0x3c0] ;  /* 0x0000f000ff087b82 */ /* 0x000ea20000000a00 */
[----:B------:R-:W-:Y:S01]  /*17f0*/  IMAD.IADD R15, R13, 0x1, -R14 ;  /* 0x000000010d0f7824 */ /* 0x000fe200078e0a0e */
[----:B------:R-:W-:Y:S01]  /*1800*/  ISETP.GE.U32.AND.EX P0, PT, R20, RZ, PT, P0 ;  /* 0x000000ff1400720c */ /* 0x000fe20003f06100 */
[----:B------:R-:W-:Y:S02]  /*1810*/  IMAD.IADD R18, R12, 0x1, -R19 ;  /* 0x000000010c127824 */ /* 0x000fe400078e0a13 */
[----:B------:R-:W-:Y:S01]  /*1820*/  IMAD R11, R16, -0x7fffffff, R11 ;  /* 0x80000001100b7824 */ /* 0x000fe200078e020b */
[----:B------:R-:W-:Y:S01]  /*1830*/  LEA.HI R15, R15, R14, RZ, 0x1f ;  /* 0x0000000e0f0f7211 */ /* 0x000fe200078ff8ff */
[----:B0-----:R-:W-:Y:S01]  /*1840*/  IMAD.WIDE.U32 R2, R0, 0x4, R2 ;  /* 0x0000000400027825 */ /* 0x001fe200078e0002 */
[----:B------:R-:W0:Y:S01]  /*1850*/  LDC.64 R6, c[0x0][0x3c8] ;  /* 0x0000f200ff067b82 */ /* 0x000e220000000a00 */
[----:B------:R-:W-:Y:S02]  /*1860*/  LEA.HI R18, R18, R19, RZ, 0x1f ;  /* 0x0000001312127211 */ /* 0x000fe400078ff8ff */
[----:B------:R-:W-:-:S02]  /*1870*/  SHF.R.U32.HI R14, RZ, 0x1e, R15 ;  /* 0x0000001eff0e7819 */ /* 0x000fc4000001160f */
[----:B------:R-:W-:Y:S02]  /*1880*/  SHF.R.U32.HI R17, RZ, 0x1e, R18 ;  /* 0x0000001eff117819 */ /* 0x000fe40000011612 */
[----:B------:R-:W-:Y:S02]  /*1890*/  @P0 VIADD R10, R10, 0x80000001 ;  /* 0x800000010a0a0836 */ /* 0x000fe40000000000 */
[----:B------:R-:W-:Y:S02]  /*18a0*/  IMAD R13, R14, -0x7fffffff, R13 ;  /* 0x800000010e0d7824 */ /* 0x000fe400078e020d */
[----:B-1----:R-:W-:-:S04]  /*18b0*/  IMAD.WIDE.U32 R4, R0, 0x4, R4 ;  /* 0x0000000400047825 */ /* 0x002fc800078e0004 */
[----:B------:R-:W-:Y:S02]  /*18c0*/  IMAD R17, R17, -0x7fffffff, R12 ;  /* 0x8000000111117824 */ /* 0x000fe400078e020c */
[----:B--2---:R-:W-:-:S05]  /*18d0*/  IMAD.WIDE.U32 R8, R0, 0x4, R8 ;  /* 0x0000000400087825 */ /* 0x004fca00078e0008 */
[----:B------:R-:W-:Y:S01]  /*18e0*/  STG.E desc[UR8][R8.64], R13 ;  /* 0x0000000d08007986 */ /* 0x000fe2000c101908 */
[----:B0-----:R-:W-:-:S05]  /*18f0*/  IMAD.WIDE.U32 R6, R0, 0x4, R6 ;  /* 0x0000000400067825 */ /* 0x001fca00078e0006 */
[----:B------:R-:W-:Y:S04]  /*1900*/  STG.E desc[UR8][R6.64], R10 ;  /* 0x0000000a06007986 */ /* 0x000fe8000c101908 */
[----:B------:R-:W-:Y:S04]  /*1910*/  STG.E desc[UR8][R4.64], R11 ;  /* 0x0000000b04007986 */ /* 0x000fe8000c101908 */
[----:B------:R-:W-:Y:S01]  /*1920*/  STG.E desc[UR8][R2.64], R17 ;  /* 0x0000001102007986 */ /* 0x000fe2000c101908 */
[----:B------:R-:W-:Y:S05]  /*1930*/  EXIT ;  /* 0x000000000000794d */ /* 0x000fea0003800000 */
.L_x_5:
        /* <DEDUP_REMOVED lines=12> */
.L_x_15:


//--------------------- .text.compute_g_values    --------------------------
	.section	.text.compute_g_values,"ax",@progbits
	.align	128
        .global         compute_g_values
        .type           compute_g_values,@function
        .size           compute_g_values,(.L_x_16 - compute_g_values)
        .other          compute_g_values,@"STO_CUDA_ENTRY STV_DEFAULT"
compute_g_values:
.text.compute_g_values:
[----:B------:R-:W-:Y:S01]  /*0000*/  LDC R1, c[0x0][0x37c] ;  /* 0x0000df00ff017b82 */ /* 0x000fe20000000800 */
[----:B------:R-:W0:Y:S07]  /*0010*/  S2R R3, SR_TID.X ;  /* 0x0000000000037919 */ /* 0x000e2e0000002100 */
[----:B------:R-:W0:Y:S01]  /*0020*/  S2UR UR5, SR_CTAID.X ;  /* 0x00000000000579c3 */ /* 0x000e220000002500 */
[----:B------:R-:W1:Y:S07]  /*0030*/  LDCU UR4, c[0x0][0x394] ;  /* 0x00007280ff0477ac */ /* 0x000e6e0008000800 */
[----:B------:R-:W0:Y:S02]  /*0040*/  LDC R0, c[0x0][0x360] ;  /* 0x0000d800ff007b82 */ /* 0x000e240000000800 */
[----:B0-----:R-:W-:-:S05]  /*0050*/  IMAD R0, R0, UR5, R3 ;  /* 0x0000000500007c24 */ /* 0x001fca000f8e0203 */
[----:B-1----:R-:W-:-:S13]  /*0060*/  ISETP.GE.AND P0, PT, R0, UR4, PT ;  /* 0x0000000400007c0c */ /* 0x002fda000bf06270 */
[----:B------:R-:W-:Y:S05]  /*0070*/  @P0 EXIT ;  /* 0x000000000000094d */ /* 0x000fea0003800000 */
[----:B------:R-:W-:Y:S01]  /*0080*/  USHF.R.S32.HI UR4, URZ, 0x1, UR4 ;  /* 0x00000001ff047899 */ /* 0x000fe20008011404 */
[----:B------:R-:W0:Y:S05]  /*0090*/  LDCU.64 UR6, c[0x0][0x358] ;  /* 0x00006b00ff0677ac */ /* 0x000e2a0008000a00 */
[----:B------:R-:W-:-:S13]  /*00a0*/  ISETP.GE.AND P0, PT, R0, UR4, PT ;  /* 0x0000000400007c0c */ /* 0x000fda000bf06270 */
[----:B0-----:R-:W-:Y:S05]  /*00b0*/  @P0 BRA `(.L_x_6) ;  /* 0x0000000000440947 */ /* 0x001fea0003800000 */
[----:B------:R-:W0:Y:S01]  /*00c0*/  LDC.64 R2, c[0x0][0x380] ;  /* 0x0000e000ff027b82 */ /* 0x000e220000000a00 */
[----:B------:R-:W1:Y:S07]  /*00d0*/  LDCU UR4, c[0x0][0x390] ;  /* 0x00007200ff0477ac */ /* 0x000e6e0008000800 */
[----:B------:R-:W2:Y:S01]  /*00e0*/  LDC.64 R8, c[0x0][0x388] ;  /* 0x0000e200ff087b82 */ /* 0x000ea20000000a00 */
[----:B0-----:R-:W-:-:S06]  /*00f0*/  IMAD.WIDE R2, R0, 0x4, R2 ;  /* 0x0000000400027825 */ /* 0x001fcc00078e0202 */
[----:B------:R-:W3:Y:S01]  /*0100*/  LDG.E R2, desc[UR6][R2.64] ;  /* 0x0000000602027981 */ /* 0x000ee2000c1e1900 */
[----:B-1----:R-:W-:-:S06]  /*0110*/  ULOP3.LUT UR4, UR4, 0x7fffffff, URZ, 0x3c, !UPT ;  /* 0x7fffffff04047892 */ /* 0x002fcc000f8e3cff */
[----:B---3--:R-:W-:Y:S01]  /*0120*/  IADD3 R11, P0, PT, R2, UR4, RZ ;  /* 0x00000004020b7c10 */ /* 0x008fe2000ff1e0ff */
[----:B--2---:R-:W-:-:S03]  /*0130*/  IMAD.WIDE R2, R0, 0x4, R8 ;  /* 0x0000000400027825 */ /* 0x004fc600078e0208 */
[----:B------:R-:W-:Y:S01]  /*0140*/  IADD3.X R13, PT, PT, RZ, RZ, RZ, P0, !PT ;  /* 0x000000ffff0d7210 */ /* 0x000fe200007fe4ff */
[----:B------:R-:W-:-:S04]  /*0150*/  IMAD.WIDE.U32 R4, R11, 0x5, RZ ;  /* 0x000000050b047825 */ /* 0x000fc800078e00ff */
[----:B------:R-:W-:-:S04]  /*0160*/  IMAD.WIDE.U32 R6, R13, 0x5, RZ ;  /* 0x000000050d067825 */ /* 0x000fc800078e00ff */
[----:B------:R-:W-:-:S03]  /*0170*/  IMAD.WIDE.U32 R6, R11, 0x2, R6 ;  /* 0x000000020b067825 */ /* 0x000fc600078e0006 */
[----:B------:R-:W-:-:S04]  /*0180*/  IADD3 RZ, P0, PT, R5, R6, RZ ;  /* 0x0000000605ff7210 */ /* 0x000fc80007f1e0ff */
[----:B------:R-:W-:-:S05]  /*0190*/  LEA.X R6, R13, R7, 0x1, P0 ;  /* 0x000000070d067211 */ /* 0x000fca00000e0cff */
[----:B------:R-:W-:-:S05]  /*01a0*/  IMAD R11, R6, -0x7fffffff, R11 ;  /* 0x80000001060b7824 */ /* 0x000fca00078e020b */
[----:B------:R-:W-:Y:S01]  /*01b0*/  STG.E desc[UR6][R2.64], R11 ;  /* 0x0000000b02007986 */ /* 0x000fe2000c101906 */
[----:B------:R-:W-:Y:S05]  /*01c0*/  EXIT ;  /* 0x000000000000794d */ /* 0x000fea0003800000 */
.L_x_6:
[----:B------:R-:W0:Y:S01]  /*01d0*/  LDC.64 R2, c[0x0][0x380] ;  /* 0x0000e000ff027b82 */ /* 0x000e220000000a00 */
[----:B------:R-:W1:Y:S07]  /*01e0*/  LDCU UR4, c[0x0][0x390] ;  /* 0x00007200ff0477ac */ /* 0x000e6e0008000800 */
[----:B------:R-:W2:Y:S01]  /*01f0*/  LDC.64 R8, c[0x0][0x388] ;  /* 0x0000e200ff087b82 */ /* 0x000ea20000000a00 */
[----:B0-----:R-:W-:-:S06]  /*0200*/  IMAD.WIDE R6, R0, 0x4, R2 ;  /* 0x0000000400067825 */ /* 0x001fcc00078e0202 */
[----:B------:R-:W1:Y:S01]  /*0210*/  LDG.E R6, desc[UR6][R6.64] ;  /* 0x0000000606067981 */ /* 0x000e62000c1e1900 */
[----:B--2---:R-:W-:Y:S01]  /*0220*/  IMAD.WIDE R8, R0, 0x4, R8 ;  /* 0x0000000400087825 */ /* 0x004fe200078e0208 */
[----:B-1----:R-:W-:-:S04]  /*0230*/  IADD3 R11, P0, PT, R6, UR4, RZ ;  /* 0x00000004060b7c10 */ /* 0x002fc8000ff1e0ff */
        /* <DEDUP_REMOVED lines=9> */
.L_x_7:
        /* <DEDUP_REMOVED lines=11> */
.L_x_16:


//--------------------- .text.pairwise_sum        --------------------------
	.section	.text.pairwise_sum,"ax",@progbits
	.align	128
        .global         pairwise_sum
        .type           pairwise_sum,@function
        .size           pairwise_sum,(.L_x_17 - pairwise_sum)
        .other          pairwise_sum,@"STO_CUDA_ENTRY STV_DEFAULT"
pairwise_sum:
.text.pairwise_sum:
[----:B------:R-:W-:Y:S01]  /*0000*/  LDC R1, c[0x0][0x37c] ;  /* 0x0000df00ff017b82 */ /* 0x000fe20000000800 */
[----:B------:R-:W0:Y:S01]  /*0010*/  S2R R0, SR_CTAID.X ;  /* 0x0000000000007919 */ /* 0x000e220000002500 */
[----:B------:R-:W0:Y:S01]  /*0020*/  LDCU UR5, c[0x0][0x360] ;  /* 0x00006c00ff0577ac */ /* 0x000e220008000800 */
[----:B------:R-:W1:Y:S01]  /*0030*/  S2R R2, SR_TID.X ;  /* 0x0000000000027919 */ /* 0x000e620000002100 */
[----:B------:R-:W2:Y:S02]  /*0040*/  LDCU UR4, c[0x0][0x398] ;  /* 0x00007300ff0477ac */ /* 0x000ea40008000800 */
[----:B--2---:R-:W-:Y:S01]  /*0050*/  USHF.R.U32.HI UR4, URZ, 0x1, UR4 ;  /* 0x00000001ff047899 */ /* 0x004fe20008011604 */
[----:B0-----:R-:W-:-:S05]  /*0060*/  IMAD R3, R0, UR5, RZ ;  /* 0x0000000500037c24 */ /* 0x001fca000f8e02ff */
[----:B-1----:R-:W-:-:S04]  /*0070*/  IADD3 R5, PT, PT, R3, R2, RZ ;  /* 0x0000000203057210 */ /* 0x002fc80007ffe0ff */
[----:B------:R-:W-:-:S13]  /*0080*/  ISETP.GE.U32.AND P0, PT, R5, UR4, PT ;  /* 0x0000000405007c0c */ /* 0x000fda000bf06070 */
[----:B------:R-:W-:Y:S05]  /*0090*/  @P0 EXIT ;  /* 0x000000000000094d */ /* 0x000fea0003800000 */
[----:B------:R-:W0:Y:S01]  /*00a0*/  LDC.64 R6, c[0x0][0x380] ;  /* 0x0000e000ff067b82 */ /* 0x000e220000000a00 */
[----:B------:R-:W1:Y:S01]  /*00b0*/  LDCU.64 UR6, c[0x0][0x358] ;  /* 0x00006b00ff0677ac */ /* 0x000e620008000a00 */
[----:B------:R-:W-:-:S06]  /*00c0*/  IADD3 R9, PT, PT, R5, UR4, RZ ;  /* 0x0000000405097c10 */ /* 0x000fcc000fffe0ff */
[----:B------:R-:W2:Y:S01]  /*00d0*/  LDC.64 R12, c[0x0][0x388] ;  /* 0x0000e200ff0c7b82 */ /* 0x000ea20000000a00 */
[----:B0-----:R-:W-:-:S04]  /*00e0*/  IMAD.WIDE.U32 R4, R5, 0x4, R6 ;  /* 0x0000000405047825 */ /* 0x001fc800078e0006 */
[----:B------:R-:W-:Y:S02]  /*00f0*/  IMAD.WIDE.U32 R6, R9, 0x4, R6 ;  /* 0x0000000409067825 */ /* 0x000fe400078e0006 */
[----:B-1----:R-:W3:Y:S04]  /*0100*/  LDG.E R4, desc[UR6][R4.64] ;  /* 0x0000000604047981 */ /* 0x002ee8000c1e1900 */
[----:B------:R-:W3:Y:S01]  /*0110*/  LDG.E R7, desc[UR6][R6.64] ;  /* 0x0000000606077981 */ /* 0x000ee2000c1e1900 */
[----:B------:R-:W-:-:S04]  /*0120*/  UISETP.LT.U32.AND UP0, UPT, UR4, UR5, UPT ;  /* 0x000000050400728c */ /* 0x000fc8000bf01070 */
[----:B------:R-:W-:-:S04]  /*0130*/  USEL UR4, UR4, UR5, UP0 ;  /* 0x0000000504047287 */ /* 0x000fc80008000000 */
[----:B------:R-:W-:-:S06]  /*0140*/  USHF.R.U32.HI UR4, URZ, 0x1, UR4 ;  /* 0x00000001ff047899 */ /* 0x000fcc0008011604 */
[----:B------:R-:W-:Y:S02]  /*0150*/  ISETP.GE.U32.AND P1, PT, R2, UR4, PT ;  /* 0x0000000402007c0c */ /* 0x000fe4000bf26070 */
[----:B---3--:R-:W-:Y:S01]  /*0160*/  IADD3 R15, P0, PT, R4, R7, RZ ;  /* 0x00000007040f7210 */ /* 0x008fe20007f1e0ff */
[----:B--2---:R-:W-:-:S03]  /*0170*/  IMAD.WIDE.U32 R4, R3, 0x4, R12 ;  /* 0x0000000403047825 */ /* 0x004fc600078e000c */
[----:B------:R-:W-:Y:S01]  /*0180*/  IADD3.X R17, PT, PT, RZ, RZ, RZ, P0, !PT ;  /* 0x000000ffff117210 */ /* 0x000fe200007fe4ff */
[----:B------:R-:W-:-:S04]  /*0190*/  IMAD.WIDE.U32 R8, R15, 0x5, RZ ;  /* 0x000000050f087825 */ /* 0x000fc800078e00ff */
[----:B------:R-:W-:-:S04]  /*01a0*/  IMAD.WIDE.U32 R10, R17, 0x5, RZ ;  /* 0x00000005110a7825 */ /* 0x000fc800078e00ff */
[----:B------:R-:W-:-:S04]  /*01b0*/  IMAD.WIDE.U32 R4, R2, 0x4, R4 ;  /* 0x0000000402047825 */ /* 0x000fc800078e0004 */
[----:B------:R-:W-:-:S03]  /*01c0*/  IMAD.WIDE.U32 R10, R15, 0x2, R10 ;  /* 0x000000020f0a7825 */ /* 0x000fc600078e000a */
[----:B------:R-:W-:-:S04]  /*01d0*/  IADD3 RZ, P0, PT, R9, R10, RZ ;  /* 0x0000000a09ff7210 */ /* 0x000fc80007f1e0ff */
[----:B------:R-:W-:Y:S02]  /*01e0*/  LEA.X R10, R17, R11, 0x1, P0 ;  /* 0x0000000b110a7211 */ /* 0x000fe400000e0cff */
[----:B------:R-:W-:-:S03]  /*01f0*/  ISETP.NE.AND P0, PT, R2, RZ, PT ;  /* 0x000000ff0200720c */ /* 0x000fc60003f05270 */
[----:B------:R-:W-:-:S05]  /*0200*/  IMAD R15, R10, -0x7fffffff, R15 ;  /* 0x800000010a0f7824 */ /* 0x000fca00078e020f */
[----:B------:R0:W-:Y:S01]  /*0210*/  STG.E desc[UR6][R4.64], R15 ;  /* 0x0000000f04007986 */ /* 0x0001e2000c101906 */
[----:B------:R-:W-:Y:S06]  /*0220*/  BAR.SYNC.DEFER_BLOCKING 0x0 ;  /* 0x0000000000007b1d */ /* 0x000fec0000010000 */
[----:B------:R-:W-:Y:S05]  /*0230*/  @P1 BRA `(.L_x_8) ;  /* 0x0000000000481947 */ /* 0x000fea0003800000 */
[----:B------:R-:W-:-:S07]  /*0240*/  MOV R3, UR4 ;  /* 0x0000000400037c02 */ /* 0x000fce0008000f00 */
.L_x_9:
[----:B------:R-:W-:Y:S01]  /*0250*/  IMAD.WIDE R6, R3, 0x4, R4 ;  /* 0x0000000403067825 */ /* 0x000fe200078e0204 */
[----:B------:R-:W2:Y:S05]  /*0260*/  LDG.E R8, desc[UR6][R4.64] ;  /* 0x0000000604087981 */ /* 0x000eaa000c1e1900 */
[----:B------:R-:W2:Y:S01]  /*0270*/  LDG.E R7, desc[UR6][R6.64] ;  /* 0x0000000606077981 */ /* 0x000ea2000c1e1900 */
[----:B------:R-:W-:Y:S01]  /*0280*/  SHF.R.U32.HI R3, RZ, 0x1, R3 ;  /* 0x00000001ff037819 */ /* 0x000fe20000011603 */
[----:B------:R-:W-:Y:S05]  /*0290*/  WARPSYNC.ALL ;  /* 0x0000000000007948 */ /* 0x000fea0003800000 */
[----:B-12---:R-:W-:-:S04]  /*02a0*/  IADD3 R13, P1, PT, R8, R7, RZ ;  /* 0x00000007080d7210 */ /* 0x006fc80007f3e0ff */
[----:B0-----:R-:W-:Y:S01]  /*02b0*/  IADD3.X R15, PT, PT, RZ, RZ, RZ, P1, !PT ;  /* 0x000000ffff0f7210 */ /* 0x001fe20000ffe4ff */
[----:B------:R-:W-:-:S04]  /*02c0*/  IMAD.WIDE.U32 R8, R13, 0x5, RZ ;  /* 0x000000050d087825 */ /* 0x000fc800078e00ff */
[----:B------:R-:W-:-:S04]  /*02d0*/  IMAD.WIDE.U32 R10, R15, 0x5, RZ ;  /* 0x000000050f0a7825 */ /* 0x000fc800078e00ff */
[----:B------:R-:W-:-:S03]  /*02e0*/  IMAD.WIDE.U32 R10, R13, 0x2, R10 ;  /* 0x000000020d0a7825 */ /* 0x000fc600078e000a */
[----:B------:R-:W-:-:S04]  /*02f0*/  IADD3 RZ, P1, PT, R9, R10, RZ ;  /* 0x0000000a09ff7210 */ /* 0x000fc80007f3e0ff */
[----:B------:R-:W-:Y:S02]  /*0300*/  LEA.X R10, R15, R11, 0x1, P1 ;  /* 0x0000000b0f0a7211 */ /* 0x000fe400008e0cff */
[----:B------:R-:W-:-:S03]  /*0310*/  ISETP.GE.U32.AND P1, PT, R2, R3, PT ;  /* 0x000000030200720c */ /* 0x000fc60003f26070 */
[----:B------:R-:W-:-:S05]  /*0320*/  IMAD R13, R10, -0x7fffffff, R13 ;  /* 0x800000010a0d7824 */ /* 0x000fca00078e020d */
[----:B------:R1:W-:Y:S01]  /*0330*/  STG.E desc[UR6][R4.64], R13 ;  /* 0x0000000d04007986 */ /* 0x0003e2000c101906 */
[----:B------:R-:W-:Y:S06]  /*0340*/  BAR.SYNC.DEFER_BLOCKING 0x0 ;  /* 0x0000000000007b1d */ /* 0x000fec0000010000 */
[----:B------:R-:W-:Y:S05]  /*0350*/  @!P1 BRA `(.L_x_9) ;  /* 0xfffffffc00bc9947 */ /* 0x000fea000383ffff */
.L_x_8:
[----:B------:R-:W-:Y:S05]  /*0360*/  @P0 EXIT ;  /* 0x000000000000094d */ /* 0x000fea0003800000 */
[----:B01----:R-:W2:Y:S01]  /*0370*/  LDG.E R5, desc[UR6][R4.64] ;  /* 0x0000000604057981 */ /* 0x003ea2000c1e1900 */
[----:B------:R-:W0:Y:S02]  /*0380*/  LDC.64 R2, c[0x0][0x390] ;  /* 0x0000e400ff027b82 */ /* 0x000e240000000a00 */
[----:B0-----:R-:W-:-:S05]  /*0390*/  IMAD.WIDE.U32 R2, R0, 0x4, R2 ;  /* 0x0000000400027825 */ /* 0x001fca00078e0002 */
[----:B--2---:R-:W-:Y:S01]  /*03a0*/  STG.E desc[UR6][R2.64], R5 ;  /* 0x0000000502007986 */ /* 0x004fe2000c101906 */
[----:B------:R-:W-:Y:S05]  /*03b0*/  EXIT ;  /* 0x000000000000794d */ /* 0x000fea0003800000 */
.L_x_10:
        /* <DEDUP_REMOVED lines=12> */
.L_x_17:


//--------------------- .text.sum                 --------------------------
	.section	.text.sum,"ax",@progbits
	.align	128
        .global         sum
        .type           sum,@function
        .size           sum,(.L_x_18 - sum)
        .other          sum,@"STO_CUDA_ENTRY STV_DEFAULT"
sum:
.text.sum:
        /* <DEDUP_REMOVED lines=17> */
[----:B------:R-:W4:Y:S01]  /*0110*/  LDG.E R4, desc[UR6][R4.64] ;  /* 0x0000000604047981 */ /* 0x000f22000c1e1900 */
[----:B------:R-:W-:-:S04]  /*0120*/  UISETP.LT.U32.AND UP0, UPT, UR4, UR5, UPT ;  /* 0x000000050400728c */ /* 0x000fc8000bf01070 */
[----:B------:R-:W-:-:S04]  /*0130*/  USEL UR4, UR4, UR5, UP0 ;  /* 0x0000000504047287 */ /* 0x000fc80008000000 */
[----:B------:R-:W-:-:S06]  /*0140*/  USHF.R.U32.HI UR4, URZ, 0x1, UR4 ;  /* 0x00000001ff047899 */ /* 0x000fcc0008011604 */
[----:B------:R-:W-:Y:S02]  /*0150*/  ISETP.GE.U32.AND P1, PT, R2, UR4, PT ;  /* 0x0000000402007c0c */ /* 0x000fe4000bf26070 */
[----:B---3--:R-:W-:-:S04]  /*0160*/  LOP3.LUT R15, R6, 0x7fffffff, RZ, 0x3c, !PT ;  /* 0x7fffffff060f7812 */ /* 0x008fc800078e3cff */
[----:B----4-:R-:W-:Y:S01]  /*0170*/  IADD3 R15, P0, PT, R4, R15, RZ ;  /* 0x0000000f040f7210 */ /* 0x010fe20007f1e0ff */
        /* <DEDUP_REMOVED lines=14> */
.L_x_12:
        /* <DEDUP_REMOVED lines=17> */
.L_x_11:
[----:B------:R-:W-:Y:S05]  /*0370*/  @P0 EXIT ;  /* 0x000000000000094d */ /* 0x000fea0003800000 */
[----:B01----:R-:W2:Y:S01]  /*0380*/  LDG.E R5, desc[UR6][R4.64] ;  /* 0x0000000604057981 */ /* 0x003ea2000c1e1900 */
[----:B------:R-:W0:Y:S02]  /*0390*/  LDC.64 R2, c[0x0][0x390] ;  /* 0x0000e400ff027b82 */ /* 0x000e240000000a00 */
[----:B0-----:R-:W-:-:S05]  /*03a0*/  IMAD.WIDE.U32 R2, R0, 0x4, R2 ;  /* 0x0000000400027825 */ /* 0x001fca00078e0002 */
[----:B--2---:R-:W-:Y:S01]  /*03b0*/  STG.E desc[UR6][R2.64], R5 ;  /* 0x0000000502007986 */ /* 0x004fe2000c101906 */
[----:B------:R-:W-:Y:S05]  /*03c0*/  EXIT ;  /* 0x000000000000794d */ /* 0x000fea0003800000 */
.L_x_13:
        /* <DEDUP_REMOVED lines=11> */
.L_x_18:


//--------------------- .nv.shared.reserved.0     --------------------------
	.section	.nv.shared.reserved.0,"aw",@nobits
	.weak		__nv_reservedSMEM_offset_0_alias
	.size		__nv_reservedSMEM_offset_0_alias, 0, 64
	.other		__nv_reservedSMEM_offset_0_alias,@"STO_CUDA_RESERVED_SHARED STV_DEFAULT"
__nv_reservedSMEM_offset_0_alias:
	.zero		0
	.zero		64


//--------------------- .nv.constant0.fold_circle_into_line --------------------------
	.section	.nv.constant0.fold_circle_into_line,"a",@progbits
	.sectionflags	@""
	.align	4
.nv.constant0.fold_circle_into_line:
	.zero		992


//--------------------- .nv.constant0.fold_line   --------------------------
	.section	.nv.constant0.fold_line,"a",@progbits
	.sectionflags	@""
	.align	4
.nv.constant0.fold_line:
	.zero		992


//--------------------- .nv.constant0.compute_g_values --------------------------
	.section	.nv.constant0.compute_g_values,"a",@progbits
	.sectionflags	@""
	.align	4
.nv.constant0.compute_g_values:
	.zero		920


//--------------------- .nv.constant0.pairwise_sum --------------------------
	.section	.nv.constant0.pairwise_sum,"a",@progbits
	.sectionflags	@""
	.align	4
.nv.constant0.pairwise_sum:
	.zero		924


//--------------------- .nv.constant0.sum         --------------------------
	.section	.nv.constant0.sum,"a",@progbits
	.sectionflags	@""
	.align	4
.nv.constant0.sum:
	.zero		924


//--------------------- SYMBOLS --------------------------

	.type		.nv.reservedSmem.offset0,@object
	.size		.nv.reservedSmem.offset0,0x4
